	.target	sm_80

	.elftype	@"ET_EXEC"


//--------------------- .note.nv.tkinfo           --------------------------
	.section	.note.nv.tkinfo,"",@"SHT_NOTE"
	.sectionflags	@"SHF_NOTE_NV_TKINFO"
	.tkinfo
        /*0018*/ 	.word	0x00000002
        /*0030*/ 	.string	""
        /*0030*/ 	.string	"ptxas"
        /*0030*/ 	.string	"Cuda compilation tools, release 13.0, V13.0.88"
        /*0030*/ 	.string	"Build cuda_13.0.r13.0/compiler.36424714_0"
        /*0030*/ 	.string	"-v  -suppress-debug-info  -lineinfo  -arch sm_80 "



//--------------------- .note.nv.cuinfo           --------------------------
	.section	.note.nv.cuinfo,"",@"SHT_NOTE"
	.sectionflags	@"SHF_NOTE_NV_CUINFO"
        /*0018*/ 	.short	0x0002
        /*001a*/ 	.short	0x0050
        /*001c*/ 	.short	0x0082
	.zero		2


//--------------------- .nv.info                  --------------------------
	.section	.nv.info,"",@"SHT_CUDA_INFO"
	.align	4


	//----- nvinfo : EIATTR_REGCOUNT
	.align		4
        /*0000*/ 	.byte	0x04, 0x2f
        /*0002*/ 	.short	(.L_2 - .L_1)
	.align		4
.L_1:
        /*0004*/ 	.word	index@(attn_fwd)
        /*0008*/ 	.word	0x00000080


	//----- nvinfo : EIATTR_FRAME_SIZE
	.align		4
.L_2:
        /*000c*/ 	.byte	0x04, 0x11
        /*000e*/ 	.short	(.L_4 - .L_3)
	.align		4
.L_3:
        /*0010*/ 	.word	index@(attn_fwd)
        /*0014*/ 	.word	0x00000080


	//----- nvinfo : EIATTR_MIN_STACK_SIZE
	.align		4
.L_4:
        /*0018*/ 	.byte	0x04, 0x12
        /*001a*/ 	.short	(.L_6 - .L_5)
	.align		4
.L_5:
        /*001c*/ 	.word	index@(attn_fwd)
        /*0020*/ 	.word	0x00000080
.L_6:


//--------------------- .nv.info.attn_fwd         --------------------------
	.section	.nv.info.attn_fwd,"",@"SHT_CUDA_INFO"
	.sectionflags	@""
	.align	4


	//----- nvinfo : EIATTR_CUDA_API_VERSION
	.align		4
        /*0000*/ 	.byte	0x04, 0x37
        /*0002*/ 	.short	(.L_8 - .L_7)
.L_7:
        /*0004*/ 	.word	0x00000082


	//----- nvinfo : EIATTR_SW2861232_WAR
	.align		4
.L_8:
        /*0008*/ 	.byte	0x01, 0x35
	.zero		2


	//----- nvinfo : EIATTR_PARAM_CBANK
	.align		4
        /*000c*/ 	.byte	0x04, 0x0a
        /*000e*/ 	.short	(.L_10 - .L_9)
	.align		4
.L_9:
        /*0010*/ 	.word	index@(.nv.constant0.attn_fwd)
        /*0014*/ 	.short	0x0160
        /*0016*/ 	.short	0x0088


	//----- nvinfo : EIATTR_CBANK_PARAM_SIZE
	.align		4
.L_10:
        /*0018*/ 	.byte	0x03, 0x19
        /*001a*/ 	.short	0x0088


	//----- nvinfo : EIATTR_KPARAM_INFO
	.align		4
        /*001c*/ 	.byte	0x04, 0x17
        /*001e*/ 	.short	(.L_12 - .L_11)
.L_11:
        /*0020*/ 	.word	0x00000000
        /*0024*/ 	.short	0x0019
        /*0026*/ 	.short	0x0080
        /*0028*/ 	.byte	0x00, 0xf4, 0x21, 0x00


	//----- nvinfo : EIATTR_KPARAM_INFO
	.align		4
.L_12:
        /*002c*/ 	.byte	0x04, 0x17
        /*002e*/ 	.short	(.L_14 - .L_13)
.L_13:
        /*0030*/ 	.word	0x00000000
        /*0034*/ 	.short	0x0018
        /*0036*/ 	.short	0x0078
        /*0038*/ 	.byte	0x00, 0xf4, 0x21, 0x00


	//----- nvinfo : EIATTR_KPARAM_INFO
	.align		4
.L_14:
        /*003c*/ 	.byte	0x04, 0x17
        /*003e*/ 	.short	(.L_16 - .L_15)
.L_15:
        /*0040*/ 	.word	0x00000000
        /*0044*/ 	.short	0x0017
        /*0046*/ 	.short	0x0070
        /*0048*/ 	.byte	0x00, 0xf0, 0x11, 0x00


	//----- nvinfo : EIATTR_KPARAM_INFO
	.align		4
.L_16:
        /*004c*/ 	.byte	0x04, 0x17
        /*004e*/ 	.short	(.L_18 - .L_17)
.L_17:
        /*0050*/ 	.word	0x00000000
        /*0054*/ 	.short	0x0016
        /*0056*/ 	.short	0x006c
        /*0058*/ 	.byte	0x00, 0xf0, 0x11, 0x00


	//----- nvinfo : EIATTR_KPARAM_INFO
	.align		4
.L_18:
        /*005c*/ 	.byte	0x04, 0x17
        /*005e*/ 	.short	(.L_20 - .L_19)
.L_19:
        /*0060*/ 	.word	0x00000000
        /*0064*/ 	.short	0x0015
        /*0066*/ 	.short	0x0068
        /*0068*/ 	.byte	0x00, 0xf0, 0x11, 0x00


	//----- nvinfo : EIATTR_KPARAM_INFO
	.align		4
.L_20:
        /*006c*/ 	.byte	0x04, 0x17
        /*006e*/ 	.short	(.L_22 - .L_21)
.L_21:
        /*0070*/ 	.word	0x00000000
        /*0074*/ 	.short	0x0014
        /*0076*/ 	.short	0x0064
        /*0078*/ 	.byte	0x00, 0xf0, 0x11, 0x00


	//----- nvinfo : EIATTR_KPARAM_INFO
	.align		4
.L_22:
        /*007c*/ 	.byte	0x04, 0x17
        /*007e*/ 	.short	(.L_24 - .L_23)
.L_23:
        /*0080*/ 	.word	0x00000000
        /*0084*/ 	.short	0x0013
        /*0086*/ 	.short	0x0060
        /*0088*/ 	.byte	0x00, 0xf0, 0x11, 0x00


	//----- nvinfo : EIATTR_KPARAM_INFO
	.align		4
.L_24:
        /*008c*/ 	.byte	0x04, 0x17
        /*008e*/ 	.short	(.L_26 - .L_25)
.L_25:
        /*0090*/ 	.word	0x00000000
        /*0094*/ 	.short	0x0012
        /*0096*/ 	.short	0x005c
        /*0098*/ 	.byte	0x00, 0xf0, 0x11, 0x00


	//----- nvinfo : EIATTR_KPARAM_INFO
	.align		4
.L_26:
        /*009c*/ 	.byte	0x04, 0x17
        /*009e*/ 	.short	(.L_28 - .L_27)
.L_27:
        /*00a0*/ 	.word	0x00000000
        /*00a4*/ 	.short	0x0011
        /*00a6*/ 	.short	0x0058
        /*00a8*/ 	.byte	0x00, 0xf0, 0x11, 0x00


	//----- nvinfo : EIATTR_KPARAM_INFO
	.align		4
.L_28:
        /*00ac*/ 	.byte	0x04, 0x17
        /*00ae*/ 	.short	(.L_30 - .L_29)
.L_29:
        /*00b0*/ 	.word	0x00000000
        /*00b4*/ 	.short	0x0010
        /*00b6*/ 	.short	0x0054
        /*00b8*/ 	.byte	0x00, 0xf0, 0x11, 0x00


	//----- nvinfo : EIATTR_KPARAM_INFO
	.align		4
.L_30:
        /*00bc*/ 	.byte	0x04, 0x17
        /*00be*/ 	.short	(.L_32 - .L_31)
.L_31:
        /*00c0*/ 	.word	0x00000000
        /*00c4*/ 	.short	0x000f
        /*00c6*/ 	.short	0x0050
        /*00c8*/ 	.byte	0x00, 0xf0, 0x11, 0x00


	//----- nvinfo : EIATTR_KPARAM_INFO
	.align		4
.L_32:
        /*00cc*/ 	.byte	0x04, 0x17
        /*00ce*/ 	.short	(.L_34 - .L_33)
.L_33:
        /*00d0*/ 	.word	0x00000000
        /*00d4*/ 	.short	0x000e
        /*00d6*/ 	.short	0x004c
        /*00d8*/ 	.byte	0x00, 0xf0, 0x11, 0x00


	//----- nvinfo : EIATTR_KPARAM_INFO
	.align		4
.L_34:
        /*00dc*/ 	.byte	0x04, 0x17
        /*00de*/ 	.short	(.L_36 - .L_35)
.L_35:
        /*00e0*/ 	.word	0x00000000
        /*00e4*/ 	.short	0x000d
        /*00e6*/ 	.short	0x0048
        /*00e8*/ 	.byte	0x00, 0xf0, 0x11, 0x00


	//----- nvinfo : EIATTR_KPARAM_INFO
	.align		4
.L_36:
        /*00ec*/ 	.byte	0x04, 0x17
        /*00ee*/ 	.short	(.L_38 - .L_37)
.L_37:
        /*00f0*/ 	.word	0x00000000
        /*00f4*/ 	.short	0x000c
        /*00f6*/ 	.short	0x0044
        /*00f8*/ 	.byte	0x00, 0xf0, 0x11, 0x00


	//----- nvinfo : EIATTR_KPARAM_INFO
	.align		4
.L_38:
        /*00fc*/ 	.byte	0x04, 0x17
        /*00fe*/ 	.short	(.L_40 - .L_39)
.L_39:
        /*0100*/ 	.word	0x00000000
        /*0104*/ 	.short	0x000b
        /*0106*/ 	.short	0x0040
        /*0108*/ 	.byte	0x00, 0xf0, 0x11, 0x00


	//----- nvinfo : EIATTR_KPARAM_INFO
	.align		4
.L_40:
        /*010c*/ 	.byte	0x04, 0x17
        /*010e*/ 	.short	(.L_42 - .L_41)
.L_41:
        /*0110*/ 	.word	0x00000000
        /*0114*/ 	.short	0x000a
        /*0116*/ 	.short	0x003c
        /*0118*/ 	.byte	0x00, 0xf0, 0x11, 0x00


	//----- nvinfo : EIATTR_KPARAM_INFO
	.align		4
.L_42:
        /*011c*/ 	.byte	0x04, 0x17
        /*011e*/ 	.short	(.L_44 - .L_43)
.L_43:
        /*0120*/ 	.word	0x00000000
        /*0124*/ 	.short	0x0009
        /*0126*/ 	.short	0x0038
        /*0128*/ 	.byte	0x00, 0xf0, 0x11, 0x00


	//----- nvinfo : EIATTR_KPARAM_INFO
	.align		4
.L_44:
        /*012c*/ 	.byte	0x04, 0x17
        /*012e*/ 	.short	(.L_46 - .L_45)
.L_45:
        /*0130*/ 	.word	0x00000000
        /*0134*/ 	.short	0x0008
        /*0136*/ 	.short	0x0034
        /*0138*/ 	.byte	0x00, 0xf0, 0x11, 0x00


	//----- nvinfo : EIATTR_KPARAM_INFO
	.align		4
.L_46:
        /*013c*/ 	.byte	0x04, 0x17
        /*013e*/ 	.short	(.L_48 - .L_47)
.L_47:
        /*0140*/ 	.word	0x00000000
        /*0144*/ 	.short	0x0007
        /*0146*/ 	.short	0x0030
        /*0148*/ 	.byte	0x00, 0xf0, 0x11, 0x00


	//----- nvinfo : EIATTR_KPARAM_INFO
	.align		4
.L_48:
        /*014c*/ 	.byte	0x04, 0x17
        /*014e*/ 	.short	(.L_50 - .L_49)
.L_49:
        /*0150*/ 	.word	0x00000000
        /*0154*/ 	.short	0x0006
        /*0156*/ 	.short	0x002c
        /*0158*/ 	.byte	0x00, 0xf0, 0x11, 0x00


	//----- nvinfo : EIATTR_KPARAM_INFO
	.align		4
.L_50:
        /*015c*/ 	.byte	0x04, 0x17
        /*015e*/ 	.short	(.L_52 - .L_51)
.L_51:
        /*0160*/ 	.word	0x00000000
        /*0164*/ 	.short	0x0005
        /*0166*/ 	.short	0x0028
        /*0168*/ 	.byte	0x00, 0xf0, 0x11, 0x00


	//----- nvinfo : EIATTR_KPARAM_INFO
	.align		4
.L_52:
        /*016c*/ 	.byte	0x04, 0x17
        /*016e*/ 	.short	(.L_54 - .L_53)
.L_53:
        /*0170*/ 	.word	0x00000000
        /*0174*/ 	.short	0x0004
        /*0176*/ 	.short	0x0020
        /*0178*/ 	.byte	0x00, 0xf4, 0x21, 0x00


	//----- nvinfo : EIATTR_KPARAM_INFO
	.align		4
.L_54:
        /*017c*/ 	.byte	0x04, 0x17
        /*017e*/ 	.short	(.L_56 - .L_55)
.L_55:
        /*0180*/ 	.word	0x00000000
        /*0184*/ 	.short	0x0003
        /*0186*/ 	.short	0x0018
        /*0188*/ 	.byte	0x00, 0xf4, 0x21, 0x00


	//----- nvinfo : EIATTR_KPARAM_INFO
	.align		4
.L_56:
        /*018c*/ 	.byte	0x04, 0x17
        /*018e*/ 	.short	(.L_58 - .L_57)
.L_57:
        /*0190*/ 	.word	0x00000000
        /*0194*/ 	.short	0x0002
        /*0196*/ 	.short	0x0010
        /*0198*/ 	.byte	0x00, 0xf4, 0x21, 0x00


	//----- nvinfo : EIATTR_KPARAM_INFO
	.align		4
.L_58:
        /*019c*/ 	.byte	0x04, 0x17
        /*019e*/ 	.short	(.L_60 - .L_59)
.L_59:
        /*01a0*/ 	.word	0x00000000
        /*01a4*/ 	.short	0x0001
        /*01a6*/ 	.short	0x0008
        /*01a8*/ 	.byte	0x00, 0xf4, 0x21, 0x00


	//----- nvinfo : EIATTR_KPARAM_INFO
	.align		4
.L_60:
        /*01ac*/ 	.byte	0x04, 0x17
        /*01ae*/ 	.short	(.L_62 - .L_61)
.L_61:
        /*01b0*/ 	.word	0x00000000
        /*01b4*/ 	.short	0x0000
        /*01b6*/ 	.short	0x0000
        /*01b8*/ 	.byte	0x00, 0xf4, 0x21, 0x00


	//----- nvinfo : EIATTR_MAXREG_COUNT
	.align		4
.L_62:
        /*01bc*/ 	.byte	0x03, 0x1b
        /*01be*/ 	.short	0x0080


	//----- nvinfo : EIATTR_NUM_BARRIERS
	.align		4
        /*01c0*/ 	.byte	0x02, 0x4c
        /*01c2*/ 	.byte	0x01
	.zero		1


	//----- nvinfo : EIATTR_ANNOTATIONS
	.align		4
        /*01c4*/ 	.byte	0x04, 0x55
        /*01c6*/ 	.short	(.L_64 - .L_63)


	//   ....[0]....
.L_63:
        /*01c8*/ 	.word	0x00000001
        /*01cc*/ 	.byte	0x60, 0x0a, 0x00, 0x00, 0x01, 0x00, 0x00, 0x00, 0x90, 0x0a, 0x00, 0x00, 0x01, 0x00, 0x00, 0x00
        /* <DEDUP_REMOVED lines=14> */
        /*02bc*/ 	.byte	0x70, 0x14, 0x00, 0x00, 0x01, 0x00, 0x00, 0x00, 0x90, 0x14, 0x00, 0x00


	//----- nvinfo : EIATTR_MERCURY_ISA_VERSION
	.align		4
.L_64:
        /*02c8*/ 	.byte	0x03, 0x5f
        /*02ca*/ 	.short	0x0000


	//----- nvinfo : EIATTR_COOP_GROUP_MASK_REGIDS
	.align		4
        /*02cc*/ 	.byte	0x04, 0x29
        /*02ce*/ 	.short	(.L_66 - .L_65)


	//   ....[0]....
.L_65:
        /*02d0*/ 	.word	0xffffffff


	//   ....[1]....
        /*02d4*/ 	.word	0xffffffff


	//   ....[2]....
        /*02d8*/ 	.word	0xffffffff


	//   ....[3]....
        /*02dc*/ 	.word	0xffffffff


	//   ....[4]....
        /*02e0*/ 	.word	0xffffffff


	//   ....[5]....
        /*02e4*/ 	.word	0xffffffff


	//   ....[6]....
        /*02e8*/ 	.word	0xffffffff


	//   ....[7]....
        /*02ec*/ 	.word	0xffffffff


	//----- nvinfo : EIATTR_COOP_GROUP_INSTR_OFFSETS
	.align		4
.L_66:
        /*02f0*/ 	.byte	0x04, 0x28
        /*02f2*/ 	.short	(.L_68 - .L_67)


	//   ....[0]....
.L_67:
        /*02f4*/ 	.word	0x00001df0


	//   ....[1]....
        /*02f8*/ 	.word	0x00001e80


	//   ....[2]....
        /*02fc*/ 	.word	0x00001ea0


	//   ....[3]....
        /*0300*/ 	.word	0x00001ec0


	//   ....[4]....
        /*0304*/ 	.word	0x00003500


	//   ....[5]....
        /*0308*/ 	.word	0x00003510


	//   ....[6]....
        /*030c*/ 	.word	0x000035a0


	//   ....[7]....
        /*0310*/ 	.word	0x000035b0


	//----- nvinfo : EIATTR_EXIT_INSTR_OFFSETS
	.align		4
.L_68:
        /*0314*/ 	.byte	0x04, 0x1c
        /*0316*/ 	.short	(.L_70 - .L_69)


	//   ....[0]....
.L_69:
        /*0318*/ 	.word	0x00004840


	//   ....[1]....
        /*031c*/ 	.word	0x000048e0


	//----- nvinfo : EIATTR_REQNTID
	.align		4
.L_70:
        /*0320*/ 	.byte	0x04, 0x10
        /*0322*/ 	.short	(.L_72 - .L_71)
.L_71:
        /*0324*/ 	.word	0x00000200
        /*0328*/ 	.word	0x00000001
        /*032c*/ 	.word	0x00000001
.L_72:


//--------------------- .nv.callgraph             --------------------------
	.section	.nv.callgraph,"",@"SHT_CUDA_CALLGRAPH"
	.align	4
	.sectionentsize	8
	.align		4
        /*0000*/ 	.word	0x00000000
	.align		4
        /*0004*/ 	.word	0xffffffff
	.align		4
        /*0008*/ 	.word	0x00000000
	.align		4
        /*000c*/ 	.word	0xfffffffe
	.align		4
        /*0010*/ 	.word	0x00000000
	.align		4
        /*0014*/ 	.word	0xfffffffd
	.align		4
        /*0018*/ 	.word	0x00000000
	.align		4
        /*001c*/ 	.word	0xfffffffc


//--------------------- .nv.rel.action            --------------------------
	.section	.nv.rel.action,"",@"SHT_CUDA_RELOCINFO"
	.align	8
	.sectionentsize	8
        /*0000*/ 	.byte	0x73, 0x00, 0x00, 0x00, 0x00, 0x00, 0x00, 0x00, 0x00, 0x00, 0x00, 0x11, 0x25, 0x00, 0x05, 0x36


//--------------------- .nv.constant4             --------------------------
	.section	.nv.constant4,"a",@progbits
	.align	8
	.align		8
.nv.constant4:
        /*0000*/ 	.dword	_$_str


//--------------------- .nv.constant0.attn_fwd    --------------------------
	.section	.nv.constant0.attn_fwd,"a",@progbits
	.sectionflags	@""
	.align	4
.nv.constant0.attn_fwd:
	.zero		488


//--------------------- .text.attn_fwd            --------------------------
	.section	.text.attn_fwd,"ax",@progbits
	.sectioninfo	@"SHI_REGISTERS=128"
	.align	128
        .global         attn_fwd
        .type           attn_fwd,@function
        .size           attn_fwd,(.L_x_3 - attn_fwd)
        .other          attn_fwd,@"STO_CUDA_ENTRY STV_DEFAULT"
attn_fwd:
.text.attn_fwd:
[----:B------:R-:W-:Y:S02]  /*0000*/  MOV R1, c[0x0][0x28] ;  /* 0x00000a0000017a02 */ /* 0x000fe40000000f00 */
[----:B------:R-:W0:Y:S01]  /*0010*/  S2R R28, SR_TID.X ;  /* 0x00000000001c7919 */ /* 0x000e220000002100 */
[----:B------:R-:W-:Y:S01]  /*0020*/  MOV R33, c[0x0][0x198] ;  /* 0x0000660000217a02 */ /* 0x000fe20000000f00 */
[----:B------:R-:W-:Y:S01]  /*0030*/  ULDC.64 UR4, c[0x0][0x118] ;  /* 0x0000460000047ab9 */ /* 0x000fe20000000a00 */
[----:B------:R-:W-:Y:S01]  /*0040*/  IADD3 R1, R1, -0x80, RZ ;  /* 0xffffff8001017810 */ /* 0x000fe20007ffe0ff */
[----:B------:R-:W1:Y:S04]  /*0050*/  S2R R3, SR_CTAID.X ;  /* 0x0000000000037919 */ /* 0x000e680000002500 */
[----:B------:R-:W2:Y:S01]  /*0060*/  S2R R30, SR_CTAID.Y ;  /* 0x00000000001e7919 */ /* 0x000ea20000002600 */
[----:B0-----:R-:W-:Y:S02]  /*0070*/  LOP3.LUT R16, R28, 0xff, RZ, 0xc0, !PT ;  /* 0x000000ff1c107812 */ /* 0x001fe400078ec0ff */
[----:B------:R-:W-:-:S02]  /*0080*/  SHF.R.U32.HI R2, RZ, 0x8, R28 ;  /* 0x00000008ff027819 */ /* 0x000fc4000001161c */
[----:B-1----:R-:W-:Y:S01]  /*0090*/  LEA R4, R3, R16, 0x8 ;  /* 0x0000001003047211 */ /* 0x002fe200078e40ff */
[----:B--2---:R-:W-:-:S04]  /*00a0*/  IMAD R0, R30, c[0x0][0x190], RZ ;  /* 0x000064001e007a24 */ /* 0x004fc800078e02ff */
[----:B------:R-:W-:Y:S01]  /*00b0*/  IMAD R3, R4, c[0x0][0x194], RZ ;  /* 0x0000650004037a24 */ /* 0x000fe200078e02ff */
[----:B------:R-:W-:Y:S02]  /*00c0*/  SGXT.U32 R4, R2, 0x1 ;  /* 0x000000010204781a */ /* 0x000fe40000000000 */
[C---:B------:R-:W-:Y:S01]  /*00d0*/  SHF.L.U32 R2, R0.reuse, 0x1, RZ ;  /* 0x0000000100027819 */ /* 0x040fe200000006ff */
[----:B------:R-:W-:Y:S01]  /*00e0*/  IMAD.HI R0, R0, 0x2, RZ ;  /* 0x0000000200007827 */ /* 0x000fe200078e02ff */
[----:B------:R-:W-:-:S03]  /*00f0*/  SHF.L.U32 R5, R3, 0x1, RZ ;  /* 0x0000000103057819 */ /* 0x000fc600000006ff */
[----:B------:R-:W-:Y:S01]  /*0100*/  IMAD R6, R4, c[0x0][0x198], RZ ;  /* 0x0000660004067a24 */ /* 0x000fe200078e02ff */
[----:B------:R-:W-:Y:S01]  /*0110*/  IADD3 R29, P0, P1, R5, c[0x0][0x160], R2 ;  /* 0x00005800051d7a10 */ /* 0x000fe2000791e002 */
[----:B------:R-:W-:-:S03]  /*0120*/  IMAD.HI R3, R3, 0x2, RZ ;  /* 0x0000000203037827 */ /* 0x000fc600078e02ff */
[----:B------:R-:W-:Y:S02]  /*0130*/  LEA R5, R33, R6, 0x1 ;  /* 0x0000000621057211 */ /* 0x000fe400078e08ff */
[----:B------:R-:W-:Y:S02]  /*0140*/  IADD3.X R31, R3, c[0x0][0x164], R0, P0, P1 ;  /* 0x00005900031f7a10 */ /* 0x000fe400007e2400 */
[C---:B------:R-:W-:Y:S02]  /*0150*/  LEA R2, P0, R6.reuse, R29, 0x1 ;  /* 0x0000001d06027211 */ /* 0x040fe400078008ff */
[----:B------:R-:W-:Y:S02]  /*0160*/  LEA R0, R33, R5, 0x1 ;  /* 0x0000000521007211 */ /* 0x000fe400078e08ff */
[----:B------:R-:W-:Y:S02]  /*0170*/  LEA.HI.X.SX32 R3, R6, R31, 0x1, P0 ;  /* 0x0000001f06037211 */ /* 0x000fe400000f0eff */
[----:B------:R-:W-:-:S02]  /*0180*/  LEA R6, P0, R0, R29, 0x1 ;  /* 0x0000001d00067211 */ /* 0x000fc400078008ff */
[----:B------:R-:W-:Y:S01]  /*0190*/  LEA R9, R33, R0, 0x1 ;  /* 0x0000000021097211 */ /* 0x000fe200078e08ff */
[----:B------:R0:W2:Y:S01]  /*01a0*/  LDG.E.U16 R19, [R2.64] ;  /* 0x0000000402137981 */ /* 0x0000a2000c1e1500 */
[----:B------:R-:W-:Y:S02]  /*01b0*/  LEA R4, P1, R5, R29, 0x1 ;  /* 0x0000001d05047211 */ /* 0x000fe400078208ff */
[----:B------:R-:W-:Y:S02]  /*01c0*/  LEA.HI.X.SX32 R7, R0, R31, 0x1, P0 ;  /* 0x0000001f00077211 */ /* 0x000fe400000f0eff */
[----:B------:R-:W-:Y:S02]  /*01d0*/  LEA R0, R33, R9, 0x1 ;  /* 0x0000000921007211 */ /* 0x000fe400078e08ff */
[----:B------:R-:W-:Y:S01]  /*01e0*/  LEA.HI.X.SX32 R5, R5, R31, 0x1, P1 ;  /* 0x0000001f05057211 */ /* 0x000fe200008f0eff */
[----:B------:R1:W3:Y:S01]  /*01f0*/  LDG.E.U16 R21, [R6.64] ;  /* 0x0000000406157981 */ /* 0x0002e2000c1e1500 */
[----:B------:R-:W-:-:S02]  /*0200*/  LEA R10, P1, R0, R29, 0x1 ;  /* 0x0000001d000a7211 */ /* 0x000fc400078208ff */
[----:B------:R-:W-:Y:S01]  /*0210*/  LEA R12, R33, R0, 0x1 ;  /* 0x00000000210c7211 */ /* 0x000fe200078e08ff */
[----:B------:R4:W5:Y:S01]  /*0220*/  LDG.E.U16 R20, [R4.64] ;  /* 0x0000000404147981 */ /* 0x000962000c1e1500 */
[----:B------:R-:W-:Y:S02]  /*0230*/  LEA R8, P0, R9, R29, 0x1 ;  /* 0x0000001d09087211 */ /* 0x000fe400078008ff */
[-C--:B------:R-:W-:Y:S02]  /*0240*/  LEA.HI.X.SX32 R11, R0, R31.reuse, 0x1, P1 ;  /* 0x0000001f000b7211 */ /* 0x080fe400008f0eff */
[----:B------:R-:W-:Y:S02]  /*0250*/  LEA R0, R33, R12, 0x1 ;  /* 0x0000000c21007211 */ /* 0x000fe400078e08ff */
[----:B------:R-:W-:Y:S01]  /*0260*/  LEA.HI.X.SX32 R9, R9, R31, 0x1, P0 ;  /* 0x0000001f09097211 */ /* 0x000fe200000f0eff */
[----:B------:R1:W3:Y:S01]  /*0270*/  LDG.E.U16 R22, [R10.64] ;  /* 0x000000040a167981 */ /* 0x0002e2000c1e1500 */
[----:B0-----:R-:W-:-:S02]  /*0280*/  LEA R2, P0, R12, R29, 0x1 ;  /* 0x0000001d0c027211 */ /* 0x001fc400078008ff */
[C---:B------:R-:W-:Y:S01]  /*0290*/  LEA R13, R33.reuse, R0, 0x1 ;  /* 0x00000000210d7211 */ /* 0x040fe200078e08ff */
[----:B------:R0:W5:Y:S01]  /*02a0*/  LDG.E.U16 R23, [R8.64] ;  /* 0x0000000408177981 */ /* 0x000162000c1e1500 */
[----:B------:R-:W-:Y:S02]  /*02b0*/  LEA.HI.X.SX32 R3, R12, R31, 0x1, P0 ;  /* 0x0000001f0c037211 */ /* 0x000fe400000f0eff */
[C---:B----4-:R-:W-:Y:S02]  /*02c0*/  LEA R4, P0, R0.reuse, R29, 0x1 ;  /* 0x0000001d00047211 */ /* 0x050fe400078008ff */
[C---:B------:R-:W-:Y:S01]  /*02d0*/  LEA R12, R33.reuse, R13, 0x1 ;  /* 0x0000000d210c7211 */ /* 0x040fe200078e08ff */
[----:B------:R4:W5:Y:S01]  /*02e0*/  LDG.E.U16 R24, [R2.64] ;  /* 0x0000000402187981 */ /* 0x000962000c1e1500 */
[----:B------:R-:W-:Y:S02]  /*02f0*/  LEA.HI.X.SX32 R5, R0, R31, 0x1, P0 ;  /* 0x0000001f00057211 */ /* 0x000fe400000f0eff */
[----:B------:R-:W-:-:S02]  /*0300*/  LEA R0, R33, R12, 0x1 ;  /* 0x0000000c21007211 */ /* 0x000fc400078e08ff */
[----:B-1----:R-:W-:Y:S01]  /*0310*/  LEA R6, P0, R13, R29, 0x1 ;  /* 0x0000001d0d067211 */ /* 0x002fe200078008ff */
[----:B------:R1:W5:Y:S01]  /*0320*/  LDG.E.U16 R25, [R4.64] ;  /* 0x0000000404197981 */ /* 0x000362000c1e1500 */
[----:B------:R-:W-:Y:S02]  /*0330*/  LEA R17, R33, R0, 0x1 ;  /* 0x0000000021117211 */ /* 0x000fe400078e08ff */
[----:B------:R-:W-:Y:S02]  /*0340*/  LEA.HI.X.SX32 R7, R13, R31, 0x1, P0 ;  /* 0x0000001f0d077211 */ /* 0x000fe400000f0eff */
[----:B------:R-:W-:Y:S02]  /*0350*/  LEA R18, R33, R17, 0x1 ;  /* 0x0000001121127211 */ /* 0x000fe400078e08ff */
[-C--:B0-----:R-:W-:Y:S01]  /*0360*/  LEA R8, P1, R12, R29.reuse, 0x1 ;  /* 0x0000001d0c087211 */ /* 0x081fe200078208ff */
[----:B------:R0:W5:Y:S01]  /*0370*/  LDG.E.U16 R26, [R6.64] ;  /* 0x00000004061a7981 */ /* 0x000162000c1e1500 */
[----:B------:R-:W-:-:S02]  /*0380*/  LEA R10, P0, R0, R29, 0x1 ;  /* 0x0000001d000a7211 */ /* 0x000fc400078008ff */
[----:B------:R-:W-:Y:S02]  /*0390*/  LEA R13, R33, R18, 0x1 ;  /* 0x00000012210d7211 */ /* 0x000fe400078e08ff */
[-C--:B------:R-:W-:Y:S02]  /*03a0*/  LEA.HI.X.SX32 R9, R12, R31.reuse, 0x1, P1 ;  /* 0x0000001f0c097211 */ /* 0x080fe400008f0eff */
[----:B------:R-:W-:Y:S02]  /*03b0*/  LEA.HI.X.SX32 R11, R0, R31, 0x1, P0 ;  /* 0x0000001f000b7211 */ /* 0x000fe400000f0eff */
[----:B------:R-:W-:Y:S01]  /*03c0*/  LEA R12, P0, R13, R29, 0x1 ;  /* 0x0000001d0d0c7211 */ /* 0x000fe200078008ff */
[----:B------:R0:W5:Y:S01]  /*03d0*/  LDG.E.U16 R27, [R8.64] ;  /* 0x00000004081b7981 */ /* 0x000162000c1e1500 */
[----:B------:R-:W-:Y:S02]  /*03e0*/  LEA R0, R33, R13, 0x1 ;  /* 0x0000000d21007211 */ /* 0x000fe400078e08ff */
[----:B------:R-:W-:Y:S01]  /*03f0*/  LEA.HI.X.SX32 R13, R13, R31, 0x1, P0 ;  /* 0x0000001f0d0d7211 */ /* 0x000fe200000f0eff */
[----:B------:R0:W5:Y:S01]  /*0400*/  LDG.E.U16 R10, [R10.64] ;  /* 0x000000040a0a7981 */ /* 0x000162000c1e1500 */
[----:B------:R-:W-:-:S02]  /*0410*/  LEA R14, P1, R0, R29, 0x1 ;  /* 0x0000001d000e7211 */ /* 0x000fc400078208ff */
[----:B----4-:R-:W-:Y:S01]  /*0420*/  LEA R2, P0, R17, R29, 0x1 ;  /* 0x0000001d11027211 */ /* 0x010fe200078008ff */
[----:B------:R4:W5:Y:S01]  /*0430*/  LDG.E.U16 R12, [R12.64] ;  /* 0x000000040c0c7981 */ /* 0x000962000c1e1500 */
[----:B-1----:R-:W-:Y:S02]  /*0440*/  LEA R5, R33, R0, 0x1 ;  /* 0x0000000021057211 */ /* 0x002fe400078e08ff */
[-C--:B------:R-:W-:Y:S02]  /*0450*/  LEA.HI.X.SX32 R15, R0, R31.reuse, 0x1, P1 ;  /* 0x0000001f000f7211 */ /* 0x080fe400008f0eff */
[----:B------:R-:W-:Y:S02]  /*0460*/  LEA.HI.X.SX32 R3, R17, R31, 0x1, P0 ;  /* 0x0000001f11037211 */ /* 0x000fe400000f0eff */
[-C--:B0-----:R-:W-:Y:S01]  /*0470*/  LEA R6, P1, R5, R29.reuse, 0x1 ;  /* 0x0000001d05067211 */ /* 0x081fe200078208ff */
[----:B------:R0:W5:Y:S01]  /*0480*/  LDG.E.U16 R14, [R14.64] ;  /* 0x000000040e0e7981 */ /* 0x000162000c1e1500 */
[----:B------:R-:W-:-:S02]  /*0490*/  LEA R4, P0, R18, R29, 0x1 ;  /* 0x0000001d12047211 */ /* 0x000fc400078008ff */
[----:B------:R-:W-:Y:S01]  /*04a0*/  LEA R0, R33, R5, 0x1 ;  /* 0x0000000521007211 */ /* 0x000fe200078e08ff */
[----:B------:R1:W5:Y:S01]  /*04b0*/  LDG.E.U16 R2, [R2.64] ;  /* 0x0000000402027981 */ /* 0x000362000c1e1500 */
[-C--:B------:R-:W-:Y:S02]  /*04c0*/  LEA.HI.X.SX32 R7, R5, R31.reuse, 0x1, P1 ;  /* 0x0000001f05077211 */ /* 0x080fe400008f0eff */
[----:B------:R-:W-:-:S03]  /*04d0*/  LEA.HI.X.SX32 R5, R18, R31, 0x1, P0 ;  /* 0x0000001f12057211 */ /* 0x000fc600000f0eff */
[----:B------:R0:W5:Y:S04]  /*04e0*/  LDG.E.U16 R11, [R6.64] ;  /* 0x00000004060b7981 */ /* 0x000168000c1e1500 */
[----:B------:R0:W5:Y:S01]  /*04f0*/  LDG.E.U16 R4, [R4.64] ;  /* 0x0000000404047981 */ /* 0x000162000c1e1500 */
[----:B------:R-:W-:-:S04]  /*0500*/  LEA R8, P1, R0, R29, 0x1 ;  /* 0x0000001d00087211 */ /* 0x000fc800078208ff */
[----:B------:R-:W-:-:S05]  /*0510*/  LEA.HI.X.SX32 R9, R0, R31, 0x1, P1 ;  /* 0x0000001f00097211 */ /* 0x000fca00008f0eff */
[----:B------:R-:W5:Y:S01]  /*0520*/  LDG.E.U16 R8, [R8.64] ;  /* 0x0000000408087981 */ /* 0x000f62000c1e1500 */
[----:B------:R-:W-:Y:S02]  /*0530*/  SHF.R.S32.HI R0, RZ, 0x8, R28 ;  /* 0x00000008ff007819 */ /* 0x000fe4000001141c */
[----:B----4-:R-:W-:Y:S02]  /*0540*/  SHF.L.U32 R13, R16, 0x1, RZ ;  /* 0x00000001100d7819 */ /* 0x010fe400000006ff */
[----:B------:R-:W-:-:S04]  /*0550*/  SGXT R0, R0, 0x1 ;  /* 0x000000010000781a */ /* 0x000fc80000000200 */
[----:B------:R-:W-:-:S04]  /*0560*/  LOP3.LUT R0, R13, 0x210, R0, 0x78, !PT ;  /* 0x000002100d007812 */ /* 0x000fc800078e7800 */
[C---:B-1----:R-:W-:Y:S02]  /*0570*/  LOP3.LUT R3, R0.reuse, 0x20, RZ, 0x3c, !PT ;  /* 0x0000002000037812 */ /* 0x042fe400078e3cff */
[C---:B------:R-:W-:Y:S02]  /*0580*/  LOP3.LUT R16, R0.reuse, 0x40, RZ, 0x3c, !PT ;  /* 0x0000004000107812 */ /* 0x040fe400078e3cff */
[----:B0-----:R-:W-:Y:S02]  /*0590*/  LOP3.LUT R5, R0, 0x60, RZ, 0x3c, !PT ;  /* 0x0000006000057812 */ /* 0x001fe400078e3cff */
[----:B------:R-:W-:-:S04]  /*05a0*/  MOV R15, 0x1 ;  /* 0x00000001000f7802 */ /* 0x000fc80000000f00 */
[----:B------:R-:W-:Y:S02]  /*05b0*/  ISETP.LE.AND P0, PT, R15, c[0x0][0x1d0], PT ;  /* 0x000074000f007a0c */ /* 0x000fe40003f03270 */
[----:B------:R-:W-:Y:S02]  /*05c0*/  MOV R6, 0xff800000 ;  /* 0xff80000000067802 */ /* 0x000fe40000000f00 */
[----:B------:R-:W-:Y:S02]  /*05d0*/  MOV R124, 0x3f800000 ;  /* 0x3f800000007c7802 */ /* 0x000fe40000000f00 */
[----:B------:R-:W-:Y:S02]  /*05e0*/  MOV R123, 0x3f800000 ;  /* 0x3f800000007b7802 */ /* 0x000fe40000000f00 */
[----:B------:R-:W-:Y:S01]  /*05f0*/  MOV R7, 0xff800000 ;  /* 0xff80000000077802 */ /* 0x000fe20000000f00 */
[----:B--2---:R0:W-:Y:S04]  /*0600*/  STS.U16 [R0], R19 ;  /* 0x0000001300007388 */ /* 0x0041e80000000400 */
[----:B---3--:R-:W-:Y:S01]  /*0610*/  STS.U16 [R0+0x1000], R22 ;  /* 0x0010001600007388 */ /* 0x008fe20000000400 */
[----:B0-----:R-:W-:-:S03]  /*0620*/  CS2R R18, SRZ ;  /* 0x0000000000127805 */ /* 0x001fc6000001ff00 */
[----:B-----5:R-:W-:Y:S04]  /*0630*/  STS.U16 [R0+0x2000], R27 ;  /* 0x0020001b00007388 */ /* 0x020fe80000000400 */
[----:B------:R-:W-:Y:S04]  /*0640*/  STS.U16 [R0+0x3000], R12 ;  /* 0x0030000c00007388 */ /* 0x000fe80000000400 */
[----:B------:R-:W-:Y:S04]  /*0650*/  STS.U16 [R3+0x400], R20 ;  /* 0x0004001403007388 */ /* 0x000fe80000000400 */
[----:B------:R-:W-:Y:S04]  /*0660*/  STS.U16 [R3+0x1400], R24 ;  /* 0x0014001803007388 */ /* 0x000fe80000000400 */
[----:B------:R-:W-:Y:S04]  /*0670*/  STS.U16 [R3+0x2400], R10 ;  /* 0x0024000a03007388 */ /* 0x000fe80000000400 */
[----:B------:R-:W-:Y:S04]  /*0680*/  STS.U16 [R3+0x3400], R14 ;  /* 0x0034000e03007388 */ /* 0x000fe80000000400 */
[----:B------:R0:W-:Y:S04]  /*0690*/  STS.U16 [R16+0x800], R21 ;  /* 0x0008001510007388 */ /* 0x0001e80000000400 */
[----:B------:R1:W-:Y:S04]  /*06a0*/  STS.U16 [R16+0x1800], R25 ;  /* 0x0018001910007388 */ /* 0x0003e80000000400 */
[----:B------:R-:W-:Y:S04]  /*06b0*/  STS.U16 [R16+0x2800], R2 ;  /* 0x0028000210007388 */ /* 0x000fe80000000400 */
[----:B------:R2:W-:Y:S04]  /*06c0*/  STS.U16 [R16+0x3800], R11 ;  /* 0x0038000b10007388 */ /* 0x0005e80000000400 */
[----:B------:R-:W-:Y:S01]  /*06d0*/  STS.U16 [R5+0x2c00], R4 ;  /* 0x002c000405007388 */ /* 0x000fe20000000400 */
[----:B0-----:R-:W-:Y:S01]  /*06e0*/  CS2R R20, SRZ ;  /* 0x0000000000147805 */ /* 0x001fe2000001ff00 */
[----:B------:R-:W-:Y:S01]  /*06f0*/  CS2R R12, SRZ ;  /* 0x00000000000c7805 */ /* 0x000fe2000001ff00 */
[----:B------:R-:W-:Y:S01]  /*0700*/  CS2R R14, SRZ ;  /* 0x00000000000e7805 */ /* 0x000fe2000001ff00 */
[----:B------:R0:W-:Y:S01]  /*0710*/  STS.U16 [R5+0xc00], R23 ;  /* 0x000c001705007388 */ /* 0x0001e20000000400 */
[C---:B-1----:R-:W-:Y:S01]  /*0720*/  SHF.L.U32 R25, R28.reuse, 0x1, RZ ;  /* 0x000000011c197819 */ /* 0x042fe200000006ff */
[----:B--2---:R-:W-:Y:S01]  /*0730*/  CS2R R16, SRZ ;  /* 0x0000000000107805 */ /* 0x004fe2000001ff00 */
[----:B------:R-:W-:Y:S01]  /*0740*/  CS2R R10, SRZ ;  /* 0x00000000000a7805 */ /* 0x000fe2000001ff00 */
[----:B------:R1:W-:Y:S04]  /*0750*/  STS.U16 [R5+0x1c00], R26 ;  /* 0x001c001a05007388 */ /* 0x0003e80000000400 */
[----:B------:R2:W-:Y:S01]  /*0760*/  STS.U16 [R5+0x3c00], R8 ;  /* 0x003c000805007388 */ /* 0x0005e20000000400 */
[----:B0-----:R-:W-:Y:S01]  /*0770*/  CS2R R22, SRZ ;  /* 0x0000000000167805 */ /* 0x001fe2000001ff00 */
[----:B-1----:R-:W-:Y:S01]  /*0780*/  SHF.L.U32 R26, R28, 0x3, RZ ;  /* 0x000000031c1a7819 */ /* 0x002fe200000006ff */
[----:B--2---:R-:W-:Y:S01]  /*0790*/  CS2R R8, SRZ ;  /* 0x0000000000087805 */ /* 0x004fe2000001ff00 */
[----:B------:R-:W-:Y:S05]  /*07a0*/  @!P0 BRA `(.L_x_0) ;  /* 0x00002f8000008947 */ /* 0x000fea0003800000 */
[----:B------:R-:W-:Y:S02]  /*07b0*/  LOP3.LUT R24, R28, 0x7, RZ, 0xc0, !PT ;  /* 0x000000071c187812 */ /* 0x000fe400078ec0ff */
[----:B------:R-:W-:-:S02]  /*07c0*/  LOP3.LUT R0, R25, 0x10, RZ, 0xc0, !PT ;  /* 0x0000001019007812 */ /* 0x000fc400078ec0ff */
[----:B------:R-:W-:Y:S01]  /*07d0*/  LOP3.LUT R2, R25, 0x3fe, RZ, 0xc0, !PT ;  /* 0x000003fe19027812 */ /* 0x000fe200078ec0ff */
[----:B------:R-:W-:Y:S01]  /*07e0*/  IMAD R4, R24, 0x210, RZ ;  /* 0x0000021018047824 */ /* 0x000fe200078e02ff */
[--C-:B------:R-:W-:Y:S02]  /*07f0*/  SHF.R.U32.HI R3, RZ, 0x2, R28.reuse ;  /* 0x00000002ff037819 */ /* 0x100fe4000001161c */
[----:B------:R-:W-:Y:S01]  /*0800*/  LOP3.LUT R5, R0, 0x1e0, R28, 0xf8, !PT ;  /* 0x000001e000057812 */ /* 0x000fe200078ef81c */
[----:B------:R-:W-:Y:S01]  /*0810*/  IMAD R0, R30, c[0x0][0x1a0], RZ ;  /* 0x000068001e007a24 */ /* 0x000fe200078e02ff */
[----:B------:R-:W-:Y:S02]  /*0820*/  LOP3.LUT R2, R2, 0x30, R3, 0x78, !PT ;  /* 0x0000003002027812 */ /* 0x000fe400078e7803 */
[----:B------:R-:W-:Y:S02]  /*0830*/  LOP3.LUT R3, R28, 0x1f, RZ, 0xc0, !PT ;  /* 0x0000001f1c037812 */ /* 0x000fe400078ec0ff */
[----:B------:R-:W-:-:S02]  /*0840*/  LOP3.LUT R125, R4, R5, RZ, 0x3c, !PT ;  /* 0x00000005047d7212 */ /* 0x000fc400078e3cff */
[----:B------:R-:W-:Y:S01]  /*0850*/  LOP3.LUT R4, R28, 0x7f, RZ, 0xc0, !PT ;  /* 0x0000007f1c047812 */ /* 0x000fe200078ec0ff */
[----:B------:R-:W-:Y:S01]  /*0860*/  IMAD R5, R3, c[0x0][0x1a8], RZ ;  /* 0x00006a0003057a24 */ /* 0x000fe200078e02ff */
[----:B------:R-:W-:Y:S01]  /*0870*/  SHF.R.U32.HI R11, RZ, 0x5, R28 ;  /* 0x00000005ff0b7819 */ /* 0x000fe2000001161c */
[----:B------:R-:W-:Y:S01]  /*0880*/  IMAD R3, R30, c[0x0][0x1b0], RZ ;  /* 0x00006c001e037a24 */ /* 0x000fe200078e02ff */
[----:B------:R-:W-:Y:S01]  /*0890*/  MOV R19, c[0x0][0x1a4] ;  /* 0x0000690000137a02 */ /* 0x000fe20000000f00 */
[----:B------:R-:W-:Y:S01]  /*08a0*/  IMAD R8, R4, c[0x0][0x1b4], RZ ;  /* 0x00006d0004087a24 */ /* 0x000fe200078e02ff */
[----:B------:R-:W-:Y:S02]  /*08b0*/  SHF.L.U32 R4, R0, 0x1, RZ ;  /* 0x0000000100047819 */ /* 0x000fe400000006ff */
[C---:B------:R-:W-:Y:S01]  /*08c0*/  SHF.L.U32 R7, R5.reuse, 0x1, RZ ;  /* 0x0000000105077819 */ /* 0x040fe200000006ff */
[----:B------:R-:W-:Y:S01]  /*08d0*/  IMAD.HI R5, R5, 0x2, RZ ;  /* 0x0000000205057827 */ /* 0x000fe200078e02ff */
[----:B------:R-:W-:-:S02]  /*08e0*/  SHF.L.U32 R6, R3, 0x1, RZ ;  /* 0x0000000103067819 */ /* 0x000fc400000006ff */
[----:B------:R-:W-:Y:S02]  /*08f0*/  IADD3 R15, P0, P1, R7, c[0x0][0x168], R4 ;  /* 0x00005a00070f7a10 */ /* 0x000fe4000791e004 */
[C---:B------:R-:W-:Y:S01]  /*0900*/  SHF.L.U32 R9, R8.reuse, 0x1, RZ ;  /* 0x0000000108097819 */ /* 0x040fe200000006ff */
[----:B------:R-:W-:Y:S01]  /*0910*/  IMAD.HI R8, R8, 0x2, RZ ;  /* 0x0000000208087827 */ /* 0x000fe200078e02ff */
[----:B------:R-:W-:Y:S02]  /*0920*/  SGXT.U32 R4, R11, 0x4 ;  /* 0x000000040b04781a */ /* 0x000fe40000000000 */
[----:B------:R-:W-:Y:S02]  /*0930*/  IADD3 R12, P2, P3, R9, c[0x0][0x170], R6 ;  /* 0x00005c00090c7a10 */ /* 0x000fe40007b5e006 */
[----:B------:R-:W-:Y:S01]  /*0940*/  SHF.R.U32.HI R7, RZ, 0x7, R28 ;  /* 0x00000007ff077819 */ /* 0x000fe2000001161c */
[----:B------:R-:W-:Y:S01]  /*0950*/  IMAD R6, R4, c[0x0][0x1a4], RZ ;  /* 0x0000690004067a24 */ /* 0x000fe200078e02ff */
[----:B------:R-:W-:Y:S01]  /*0960*/  MOV R14, c[0x0][0x1b8] ;  /* 0x00006e00000e7a02 */ /* 0x000fe20000000f00 */
[----:B------:R-:W-:Y:S01]  /*0970*/  IMAD.HI R4, R0, 0x2, RZ ;  /* 0x0000000200047827 */ /* 0x000fe200078e02ff */
[----:B------:R-:W-:-:S02]  /*0980*/  SGXT.U32 R0, R7, 0x2 ;  /* 0x000000020700781a */ /* 0x000fc40000000000 */
[----:B------:R-:W-:Y:S01]  /*0990*/  SHF.L.U32 R10, R28, 0x8, RZ ;  /* 0x000000081c0a7819 */ /* 0x000fe200000006ff */
[----:B------:R-:W-:Y:S01]  /*09a0*/  IMAD.HI R7, R3, 0x2, RZ ;  /* 0x0000000203077827 */ /* 0x000fe200078e02ff */
[----:B------:R-:W-:Y:S02]  /*09b0*/  LEA R3, R19, R6, 0x4 ;  /* 0x0000000613037211 */ /* 0x000fe400078e20ff */
[----:B------:R-:W-:Y:S01]  /*09c0*/  IADD3.X R17, R5, c[0x0][0x16c], R4, P0, P1 ;  /* 0x00005b0005117a10 */ /* 0x000fe200007e2404 */
[----:B------:R-:W-:Y:S01]  /*09d0*/  IMAD R9, R0, c[0x0][0x1b8], RZ ;  /* 0x00006e0000097a24 */ /* 0x000fe200078e02ff */
[----:B------:R-:W-:Y:S02]  /*09e0*/  LEA R0, R19, R3, 0x4 ;  /* 0x0000000313007211 */ /* 0x000fe400078e20ff */
[----:B------:R-:W-:Y:S02]  /*09f0*/  IADD3.X R13, R8, c[0x0][0x174], R7, P2, P3 ;  /* 0x00005d00080d7a10 */ /* 0x000fe400017e6407 */
[----:B------:R-:W-:-:S02]  /*0a00*/  LEA R30, P1, R6, R15, 0x1 ;  /* 0x0000000f061e7211 */ /* 0x000fc400078208ff */
[----:B------:R-:W-:Y:S02]  /*0a10*/  LEA R4, R19, R0, 0x4 ;  /* 0x0000000013047211 */ /* 0x000fe400078e20ff */
[----:B------:R-:W-:Y:S02]  /*0a20*/  LEA R22, P2, R3, R15, 0x1 ;  /* 0x0000000f03167211 */ /* 0x000fe400078408ff */
[-C--:B------:R-:W-:Y:S02]  /*0a30*/  LEA.HI.X.SX32 R31, R6, R17.reuse, 0x1, P1 ;  /* 0x00000011061f7211 */ /* 0x080fe400008f0eff */
[----:B------:R-:W-:Y:S02]  /*0a40*/  LEA R5, R19, R4, 0x4 ;  /* 0x0000000413057211 */ /* 0x000fe400078e20ff */
[----:B------:R-:W-:Y:S01]  /*0a50*/  LEA.HI.X.SX32 R23, R3, R17, 0x1, P2 ;  /* 0x0000001103177211 */ /* 0x000fe200010f0eff */
[----:B------:R0:W-:Y:S01]  /*0a60*/  STL.64 [R1+0x78], R30 ;  /* 0x0000781e01007387 */ /* 0x0001e20000100a00 */
[----:B------:R-:W-:-:S02]  /*0a70*/  LEA R3, R19, R5, 0x4 ;  /* 0x0000000513037211 */ /* 0x000fc400078e20ff */
[----:B------:R-:W-:Y:S01]  /*0a80*/  LEA R7, R14, R9, 0x2 ;  /* 0x000000090e077211 */ /* 0x000fe200078e10ff */
[----:B------:R1:W-:Y:S01]  /*0a90*/  STL.64 [R1+0x70], R22 ;  /* 0x0000701601007387 */ /* 0x0003e20000100a00 */
[----:B------:R-:W-:Y:S02]  /*0aa0*/  LOP3.LUT R10, R10, 0x1000, RZ, 0xc0, !PT ;  /* 0x000010000a0a7812 */ /* 0x000fe400078ec0ff */
[----:B------:R-:W-:Y:S02]  /*0ab0*/  LEA R6, R19, R3, 0x4 ;  /* 0x0000000313067211 */ /* 0x000fe400078e20ff */
[----:B------:R-:W-:Y:S02]  /*0ac0*/  LEA R8, R14, R7, 0x2 ;  /* 0x000000070e087211 */ /* 0x000fe400078e10ff */
[----:B------:R-:W-:Y:S02]  /*0ad0*/  IADD3 R125, R10, R125, RZ ;  /* 0x0000007d0a7d7210 */ /* 0x000fe40007ffe0ff */
[----:B0-----:R-:W-:-:S02]  /*0ae0*/  LEA R30, P1, R0, R15, 0x1 ;  /* 0x0000000f001e7211 */ /* 0x001fc400078208ff */
[----:B------:R-:W-:Y:S02]  /*0af0*/  LEA R10, R14, R8, 0x2 ;  /* 0x000000080e0a7211 */ /* 0x000fe400078e10ff */
[----:B-1----:R-:W-:Y:S02]  /*0b00*/  LEA R22, P2, R4, R15, 0x1 ;  /* 0x0000000f04167211 */ /* 0x002fe400078408ff */
[-C--:B------:R-:W-:Y:S02]  /*0b10*/  LEA.HI.X.SX32 R31, R0, R17.reuse, 0x1, P1 ;  /* 0x00000011001f7211 */ /* 0x080fe400008f0eff */
[----:B------:R-:W-:Y:S02]  /*0b20*/  LEA.HI.X.SX32 R23, R4, R17, 0x1, P2 ;  /* 0x0000001104177211 */ /* 0x000fe400010f0eff */
[----:B------:R-:W-:Y:S01]  /*0b30*/  LEA R0, R19, R6, 0x4 ;  /* 0x0000000613007211 */ /* 0x000fe200078e20ff */
[----:B------:R0:W-:Y:S01]  /*0b40*/  STL.64 [R1+0x68], R30 ;  /* 0x0000681e01007387 */ /* 0x0001e20000100a00 */
[----:B------:R-:W-:-:S02]  /*0b50*/  LEA R34, P1, R5, R15, 0x1 ;  /* 0x0000000f05227211 */ /* 0x000fc400078208ff */
[----:B------:R-:W-:Y:S01]  /*0b60*/  LEA R32, P2, R3, R15, 0x1 ;  /* 0x0000000f03207211 */ /* 0x000fe200078408ff */
[----:B------:R1:W-:Y:S01]  /*0b70*/  STL.64 [R1+0x60], R22 ;  /* 0x0000601601007387 */ /* 0x0003e20000100a00 */
[----:B------:R-:W-:Y:S02]  /*0b80*/  LEA R11, R14, R10, 0x2 ;  /* 0x0000000a0e0b7211 */ /* 0x000fe400078e10ff */
[-C--:B------:R-:W-:Y:S02]  /*0b90*/  LEA R20, P0, R9, R12.reuse, 0x1 ;  /* 0x0000000c09147211 */ /* 0x080fe400078008ff */
[-C--:B------:R-:W-:Y:S02]  /*0ba0*/  LEA.HI.X.SX32 R35, R5, R17.reuse, 0x1, P1 ;  /* 0x0000001105237211 */ /* 0x080fe400008f0eff */
[----:B------:R-:W-:Y:S02]  /*0bb0*/  LEA.HI.X.SX32 R33, R3, R17, 0x1, P2 ;  /* 0x0000001103217211 */ /* 0x000fe400010f0eff */
[----:B0-----:R-:W-:Y:S01]  /*0bc0*/  LEA R30, P3, R6, R15, 0x1 ;  /* 0x0000000f061e7211 */ /* 0x001fe200078608ff */
[----:B------:R-:W-:Y:S01]  /*0bd0*/  STL.64 [R1+0x58], R34 ;  /* 0x0000582201007387 */ /* 0x000fe20000100a00 */
[----:B------:R-:W-:-:S02]  /*0be0*/  LEA R4, P2, R10, R12, 0x1 ;  /* 0x0000000c0a047211 */ /* 0x000fc400078408ff */
[----:B-1----:R-:W-:Y:S01]  /*0bf0*/  LEA R22, P4, R0, R15, 0x1 ;  /* 0x0000000f00167211 */ /* 0x002fe200078808ff */
[----:B------:R-:W-:Y:S01]  /*0c00*/  STL.64 [R1+0x50], R32 ;  /* 0x0000502001007387 */ /* 0x000fe20000100a00 */
[-C--:B------:R-:W-:Y:S02]  /*0c10*/  LEA.HI.X.SX32 R31, R6, R17.reuse, 0x1, P3 ;  /* 0x00000011061f7211 */ /* 0x080fe400018f0eff */
[----:B------:R-:W-:Y:S02]  /*0c20*/  LEA.HI.X.SX32 R23, R0, R17, 0x1, P4 ;  /* 0x0000001100177211 */ /* 0x000fe400020f0eff */
[----:B------:R-:W-:Y:S01]  /*0c30*/  LEA R0, R14, R11, 0x2 ;  /* 0x0000000b0e007211 */ /* 0x000fe200078e10ff */
[----:B------:R-:W-:Y:S01]  /*0c40*/  STL.64 [R1+0x48], R30 ;  /* 0x0000481e01007387 */ /* 0x000fe20000100a00 */
[-C--:B------:R-:W-:Y:S02]  /*0c50*/  LEA.HI.X.SX32 R21, R9, R13.reuse, 0x1, P0 ;  /* 0x0000000d09157211 */ /* 0x080fe400000f0eff */
[----:B------:R-:W-:Y:S01]  /*0c60*/  LEA.HI.X.SX32 R5, R10, R13, 0x1, P2 ;  /* 0x0000000d0a057211 */ /* 0x000fe200010f0eff */
[----:B------:R0:W-:Y:S01]  /*0c70*/  STL.64 [R1+0x40], R22 ;  /* 0x0000401601007387 */ /* 0x0001e20000100a00 */
[----:B------:R-:W-:-:S02]  /*0c80*/  LEA R3, R14, R0, 0x2 ;  /* 0x000000000e037211 */ /* 0x000fc400078e10ff */
[CC--:B------:R-:W-:Y:S01]  /*0c90*/  LEA R18, P1, R7.reuse, R12.reuse, 0x1 ;  /* 0x0000000c07127211 */ /* 0x0c0fe200078208ff */
[----:B------:R1:W-:Y:S01]  /*0ca0*/  STL.64 [R1+0x38], R20 ;  /* 0x0000381401007387 */ /* 0x0003e20000100a00 */
[CC--:B------:R-:W-:Y:S02]  /*0cb0*/  LEA R16, P0, R8.reuse, R12.reuse, 0x1 ;  /* 0x0000000c08107211 */ /* 0x0c0fe400078008ff */
[-C--:B------:R-:W-:Y:S01]  /*0cc0*/  LEA.HI.X.SX32 R19, R7, R13.reuse, 0x1, P1 ;  /* 0x0000000d07137211 */ /* 0x080fe200008f0eff */
[----:B------:R2:W-:Y:S01]  /*0cd0*/  STL.64 [R1+0x20], R4 ;  /* 0x0000200401007387 */ /* 0x0005e20000100a00 */
[-C--:B------:R-:W-:Y:S02]  /*0ce0*/  LEA.HI.X.SX32 R17, R8, R13.reuse, 0x1, P0 ;  /* 0x0000000d08117211 */ /* 0x080fe400000f0eff */
[C---:B------:R-:W-:Y:S01]  /*0cf0*/  LEA R8, P2, R3.reuse, R12, 0x1 ;  /* 0x0000000c03087211 */ /* 0x040fe200078408ff */
[----:B------:R3:W-:Y:S01]  /*0d00*/  STL.64 [R1+0x30], R18 ;  /* 0x0000301201007387 */ /* 0x0007e20000100a00 */
[----:B------:R-:W-:Y:S01]  /*0d10*/  MOV R124, 0x3f800000 ;  /* 0x3f800000007c7802 */ /* 0x000fe20000000f00 */
[----:B0-----:R-:W-:Y:S01]  /*0d20*/  CS2R R22, SRZ ;  /* 0x0000000000167805 */ /* 0x001fe2000001ff00 */
[----:B------:R-:W-:Y:S01]  /*0d30*/  LEA.HI.X.SX32 R9, R3, R13, 0x1, P2 ;  /* 0x0000000d03097211 */ /* 0x000fe200010f0eff */
[----:B------:R0:W-:Y:S01]  /*0d40*/  STL.64 [R1+0x28], R16 ;  /* 0x0000281001007387 */ /* 0x0001e20000100a00 */
[----:B------:R-:W-:Y:S01]  /*0d50*/  MOV R113, 0xff800000 ;  /* 0xff80000000717802 */ /* 0x000fe20000000f00 */
[----:B-1----:R-:W-:Y:S01]  /*0d60*/  CS2R R20, SRZ ;  /* 0x0000000000147805 */ /* 0x002fe2000001ff00 */
[----:B------:R-:W-:-:S02]  /*0d70*/  MOV R114, 0xff800000 ;  /* 0xff80000000727802 */ /* 0x000fc40000000f00 */
[----:B--2---:R-:W-:Y:S02]  /*0d80*/  LEA R4, R14, R3, 0x2 ;  /* 0x000000030e047211 */ /* 0x004fe400078e10ff */
[----:B------:R-:W-:Y:S01]  /*0d90*/  LOP3.LUT R5, R26, 0x30, RZ, 0xc0, !PT ;  /* 0x000000301a057812 */ /* 0x000fe200078ec0ff */
[----:B------:R-:W-:Y:S01]  /*0da0*/  CS2R R14, SRZ ;  /* 0x00000000000e7805 */ /* 0x000fe2000001ff00 */
[CC--:B------:R-:W-:Y:S02]  /*0db0*/  LEA R6, P3, R4.reuse, R12.reuse, 0x1 ;  /* 0x0000000c04067211 */ /* 0x0c0fe400078608ff */
[----:B---3--:R-:W-:Y:S02]  /*0dc0*/  LEA R18, P0, R11, R12, 0x1 ;  /* 0x0000000c0b127211 */ /* 0x008fe400078008ff */
[----:B------:R-:W-:Y:S02]  /*0dd0*/  LEA.HI.X.SX32 R7, R4, R13, 0x1, P3 ;  /* 0x0000000d04077211 */ /* 0x000fe400018f0eff */
[----:B------:R-:W-:-:S02]  /*0de0*/  LOP3.LUT R4, R28, 0x180, RZ, 0xc0, !PT ;  /* 0x000001801c047812 */ /* 0x000fc400078ec0ff */
[----:B0-----:R-:W-:Y:S02]  /*0df0*/  LEA R16, P1, R0, R12, 0x1 ;  /* 0x0000000c00107211 */ /* 0x001fe400078208ff */
[C---:B------:R-:W-:Y:S01]  /*0e00*/  LEA R5, R24.reuse, R5, 0x6 ;  /* 0x0000000518057211 */ /* 0x040fe200078e30ff */
[----:B------:R-:W-:Y:S01]  /*0e10*/  IMAD R24, R24, 0x110, RZ ;  /* 0x0000011018187824 */ /* 0x000fe200078e02ff */
[-C--:B------:R-:W-:Y:S02]  /*0e20*/  LEA.HI.X.SX32 R19, R11, R13.reuse, 0x1, P0 ;  /* 0x0000000d0b137211 */ /* 0x080fe400000f0eff */
[----:B------:R-:W-:Y:S01]  /*0e30*/  SHF.R.U32.HI R4, RZ, 0x3, R4 ;  /* 0x00000003ff047819 */ /* 0x000fe20000011604 */
[----:B------:R-:W-:Y:S01]  /*0e40*/  CS2R R10, SRZ ;  /* 0x00000000000a7805 */ /* 0x000fe2000001ff00 */
[----:B------:R-:W-:Y:S01]  /*0e50*/  LEA.HI.X.SX32 R17, R0, R13, 0x1, P1 ;  /* 0x0000000d00117211 */ /* 0x000fe200008f0eff */
[----:B------:R0:W-:Y:S01]  /*0e60*/  STL.64 [R1+0x18], R18 ;  /* 0x0000181201007387 */ /* 0x0001e20000100a00 */
[--C-:B------:R-:W-:Y:S01]  /*0e70*/  LOP3.LUT R112, R4, 0x3fe, R25.reuse, 0x78, !PT ;  /* 0x000003fe04707812 */ /* 0x100fe200078e7819 */
[----:B------:R-:W-:Y:S01]  /*0e80*/  CS2R R12, SRZ ;  /* 0x00000000000c7805 */ /* 0x000fe2000001ff00 */
[----:B------:R-:W-:Y:S01]  /*0e90*/  LOP3.LUT R4, R24, 0x30, R25, 0x78, !PT ;  /* 0x0000003018047812 */ /* 0x000fe200078e7819 */
[----:B------:R1:W-:Y:S01]  /*0ea0*/  STL.64 [R1+0x10], R16 ;  /* 0x0000101001007387 */ /* 0x0003e20000100a00 */
[----:B------:R-:W-:-:S02]  /*0eb0*/  MOV R3, RZ ;  /* 0x000000ff00037202 */ /* 0x000fc40000000f00 */
[----:B------:R-:W-:Y:S01]  /*0ec0*/  MOV R0, RZ ;  /* 0x000000ff00007202 */ /* 0x000fe20000000f00 */
[----:B------:R2:W-:Y:S01]  /*0ed0*/  STL.64 [R1+0x8], R8 ;  /* 0x0000080801007387 */ /* 0x0005e20000100a00 */
[----:B------:R-:W-:Y:S02]  /*0ee0*/  MOV R123, 0x3f800000 ;  /* 0x3f800000007b7802 */ /* 0x000fe40000000f00 */
[----:B------:R-:W-:Y:S01]  /*0ef0*/  MOV R117, RZ ;  /* 0x000000ff00757202 */ /* 0x000fe20000000f00 */
[----:B------:R3:W-:Y:S01]  /*0f00*/  STL.64 [R1], R6 ;  /* 0x0000000601007387 */ /* 0x0007e20000100a00 */
[----:B0-----:R-:W-:Y:S01]  /*0f10*/  CS2R R18, SRZ ;  /* 0x0000000000127805 */ /* 0x001fe2000001ff00 */
[----:B------:R-:W-:Y:S01]  /*0f20*/  LOP3.LUT R5, R5, 0x30, R25, 0x78, !PT ;  /* 0x0000003005057812 */ /* 0x000fe200078e7819 */
[----:B-1----:R-:W-:Y:S01]  /*0f30*/  CS2R R16, SRZ ;  /* 0x0000000000107805 */ /* 0x002fe2000001ff00 */
[----:B--2---:R-:W-:Y:S01]  /*0f40*/  CS2R R8, SRZ ;  /* 0x0000000000087805 */ /* 0x004fe2000001ff00 */
[----:B---3--:R-:W-:-:S02]  /*0f50*/  LOP3.LUT R7, R112, 0x40, RZ, 0x3c, !PT ;  /* 0x0000004070077812 */ /* 0x008fc400078e3cff */
[----:B------:R-:W-:-:S06]  /*0f60*/  LOP3.LUT R6, R4, 0x40, RZ, 0x3c, !PT ;  /* 0x0000004004067812 */ /* 0x000fcc00078e3cff */
.L_x_1:
[----:B------:R-:W2:Y:S04]  /*0f70*/  LDL.64 R6, [R1+0x78] ;  /* 0x0000780001067983 */ /* 0x000ea80000100a00 */
[----:B------:R-:W3:Y:S04]  /*0f80*/  LDL.64 R24, [R1+0x70] ;  /* 0x0000700001187983 */ /* 0x000ee80000100a00 */
[----:B------:R-:W4:Y:S04]  /*0f90*/  LDL.64 R26, [R1+0x68] ;  /* 0x00006800011a7983 */ /* 0x000f280000100a00 */
[----:B------:R-:W5:Y:S04]  /*0fa0*/  LDL.64 R28, [R1+0x60] ;  /* 0x00006000011c7983 */ /* 0x000f680000100a00 */
[----:B------:R-:W5:Y:S04]  /*0fb0*/  LDL.64 R30, [R1+0x58] ;  /* 0x00005800011e7983 */ /* 0x000f680000100a00 */
[----:B------:R-:W5:Y:S04]  /*0fc0*/  LDL.64 R32, [R1+0x50] ;  /* 0x0000500001207983 */ /* 0x000f680000100a00 */
[----:B------:R-:W5:Y:S04]  /*0fd0*/  LDL.64 R34, [R1+0x48] ;  /* 0x0000480001227983 */ /* 0x000f680000100a00 */
[----:B------:R-:W5:Y:S04]  /*0fe0*/  LDL.64 R36, [R1+0x40] ;  /* 0x0000400001247983 */ /* 0x000f680000100a00 */
[----:B------:R-:W5:Y:S04]  /*0ff0*/  LDL.64 R120, [R1+0x8] ;  /* 0x0000080001787983 */ /* 0x000f680000100a00 */
[----:B------:R-:W5:Y:S01]  /*1000*/  LDL.64 R118, [R1] ;  /* 0x0000000001767983 */ /* 0x000f620000100a00 */
[----:B--2---:R-:W-:-:S04]  /*1010*/  IMAD.WIDE R6, R3, 0x2, R6 ;  /* 0x0000000203067825 */ /* 0x004fc800078e0206 */
[C---:B---3--:R-:W-:Y:S02]  /*1020*/  IMAD.WIDE R24, R3.reuse, 0x2, R24 ;  /* 0x0000000203187825 */ /* 0x048fe400078e0218 */
[----:B------:R-:W2:Y:S02]  /*1030*/  LDG.E.U16 R7, [R6.64] ;  /* 0x0000000406077981 */ /* 0x000ea4000c1e1500 */
[C---:B----4-:R-:W-:Y:S02]  /*1040*/  IMAD.WIDE R26, R3.reuse, 0x2, R26 ;  /* 0x00000002031a7825 */ /* 0x050fe400078e021a */
[----:B------:R-:W3:Y:S02]  /*1050*/  LDG.E.U16 R39, [R24.64] ;  /* 0x0000000418277981 */ /* 0x000ee4000c1e1500 */
[C---:B-----5:R-:W-:Y:S02]  /*1060*/  IMAD.WIDE R28, R3.reuse, 0x2, R28 ;  /* 0x00000002031c7825 */ /* 0x060fe400078e021c */
[----:B------:R-:W4:Y:S02]  /*1070*/  LDG.E.U16 R41, [R26.64] ;  /* 0x000000041a297981 */ /* 0x000f24000c1e1500 */
[----:B------:R-:W-:-:S02]  /*1080*/  IMAD.WIDE R30, R3, 0x2, R30 ;  /* 0x00000002031e7825 */ /* 0x000fc400078e021e */
[----:B------:R-:W5:Y:S02]  /*1090*/  LDG.E.U16 R45, [R28.64] ;  /* 0x000000041c2d7981 */ /* 0x000f64000c1e1500 */
[C---:B------:R-:W-:Y:S02]  /*10a0*/  IMAD.WIDE R32, R3.reuse, 0x2, R32 ;  /* 0x0000000203207825 */ /* 0x040fe400078e0220 */
[----:B------:R-:W5:Y:S02]  /*10b0*/  LDG.E.U16 R49, [R30.64] ;  /* 0x000000041e317981 */ /* 0x000f64000c1e1500 */
[C---:B------:R-:W-:Y:S02]  /*10c0*/  IMAD.WIDE R34, R3.reuse, 0x2, R34 ;  /* 0x0000000203227825 */ /* 0x040fe400078e0222 */
[----:B------:R-:W5:Y:S02]  /*10d0*/  LDG.E.U16 R53, [R32.64] ;  /* 0x0000000420357981 */ /* 0x000f64000c1e1500 */
[----:B------:R-:W-:-:S02]  /*10e0*/  IMAD.WIDE R36, R3, 0x2, R36 ;  /* 0x0000000203247825 */ /* 0x000fc400078e0224 */
[----:B------:R-:W5:Y:S04]  /*10f0*/  LDG.E.U16 R57, [R34.64] ;  /* 0x0000000422397981 */ /* 0x000f68000c1e1500 */
[----:B------:R-:W5:Y:S04]  /*1100*/  LDG.E.U16 R61, [R36.64] ;  /* 0x00000004243d7981 */ /* 0x000f68000c1e1500 */
[----:B------:R-:W-:Y:S06]  /*1110*/  BAR.SYNC.DEFER_BLOCKING 0x0 ;  /* 0x0000000000007b1d */ /* 0x000fec0000010000 */
[----:B--2---:R0:W-:Y:S04]  /*1120*/  STS.U16 [R2+0x4000], R7 ;  /* 0x0040000702007388 */ /* 0x0041e80000000400 */
[----:B---3--:R-:W-:Y:S04]  /*1130*/  STS.U16 [R2+0x4400], R39 ;  /* 0x0044002702007388 */ /* 0x008fe80000000400 */
[----:B----4-:R-:W-:Y:S04]  /*1140*/  STS.U16 [R2+0x4800], R41 ;  /* 0x0048002902007388 */ /* 0x010fe80000000400 */
[----:B-----5:R-:W-:Y:S04]  /*1150*/  STS.U16 [R2+0x4c00], R45 ;  /* 0x004c002d02007388 */ /* 0x020fe80000000400 */
[----:B------:R-:W-:Y:S04]  /*1160*/  STS.U16 [R2+0x5000], R49 ;  /* 0x0050003102007388 */ /* 0x000fe80000000400 */
[----:B------:R-:W-:Y:S04]  /*1170*/  STS.U16 [R2+0x5400], R53 ;  /* 0x0054003502007388 */ /* 0x000fe80000000400 */
[----:B------:R-:W-:Y:S04]  /*1180*/  STS.U16 [R2+0x5800], R57 ;  /* 0x0058003902007388 */ /* 0x000fe80000000400 */
[----:B------:R-:W-:Y:S04]  /*1190*/  STS.U16 [R2+0x5c00], R61 ;  /* 0x005c003d02007388 */ /* 0x000fe80000000400 */
[----:B------:R-:W-:Y:S06]  /*11a0*/  BAR.SYNC.DEFER_BLOCKING 0x0 ;  /* 0x0000000000007b1d */ /* 0x000fec0000010000 */
[----:B0-----:R-:W2:Y:S04]  /*11b0*/  LDL.64 R6, [R1+0x20] ;  /* 0x0000200001067983 */ /* 0x001ea80000100a00 */
[----:B------:R-:W-:Y:S04]  /*11c0*/  LDSM.16.MT88.4 R24, [R125] ;  /* 0x000000007d18783b */ /* 0x000fe80000004200 */
[----:B------:R-:W0:Y:S04]  /*11d0*/  LDSM.16.M88.4 R28, [R5+0x4000] ;  /* 0x00400000051c783b */ /* 0x000e280000000200 */
[----:B------:R-:W1:Y:S04]  /*11e0*/  LDSM.16.M88.4 R40, [R5+0x4600] ;  /* 0x004600000528783b */ /* 0x000e680000000200 */
[----:B------:R-:W3:Y:S04]  /*11f0*/  LDSM.16.M88.4 R32, [R5+0x4200] ;  /* 0x004200000520783b */ /* 0x000ee80000000200 */
[----:B------:R-:W4:Y:S04]  /*1200*/  LDSM.16.MT88.4 R76, [R125+0x2000] ;  /* 0x002000007d4c783b */ /* 0x000f280000004200 */
[----:B------:R-:W5:Y:S04]  /*1210*/  LDSM.16.M88.4 R36, [R5+0x4400] ;  /* 0x004400000524783b */ /* 0x000f680000000200 */
[----:B------:R-:W4:Y:S04]  /*1220*/  LDSM.16.M88.4 R100, [R5+0x5400] ;  /* 0x005400000564783b */ /* 0x000f280000000200 */
[----:B------:R-:W4:Y:S04]  /*1230*/  LDSM.16.M88.4 R48, [R5+0x4a00] ;  /* 0x004a00000530783b */ /* 0x000f280000000200 */
[----:B------:R-:W5:Y:S04]  /*1240*/  LDSM.16.M88.4 R44, [R5+0x4800] ;  /* 0x00480000052c783b */ /* 0x000f680000000200 */
[----:B------:R-:W5:Y:S04]  /*1250*/  LDSM.16.M88.4 R56, [R5+0x4e00] ;  /* 0x004e00000538783b */ /* 0x000f680000000200 */
[----:B------:R-:W-:Y:S01]  /*1260*/  LDSM.16.M88.4 R92, [R5+0x5200] ;  /* 0x00520000055c783b */ /* 0x000fe20000000200 */
[C---:B0-----:R-:W-:Y:S03]  /*1270*/  HMMA.16816.F32.BF16 R60, R24.reuse, R28, RZ ;  /* 0x0000001c183c723c */ /* 0x041fe600000418ff */
[----:B------:R-:W-:Y:S04]  /*1280*/  LDSM.16.M88.4 R108, [R5+0x5600] ;  /* 0x00560000056c783b */ /* 0x000fe80000000200 */
[----:B------:R-:W-:Y:S01]  /*1290*/  LDSM.16.M88.4 R52, [R5+0x4c00] ;  /* 0x004c00000534783b */ /* 0x000fe20000000200 */
[C---:B-1----:R-:W-:Y:S03]  /*12a0*/  HMMA.16816.F32.BF16 R72, R24.reuse, R40, RZ ;  /* 0x000000281848723c */ /* 0x042fe600000418ff */
[----:B------:R-:W-:Y:S05]  /*12b0*/  LDSM.16.M88.4 R84, [R5+0x5000] ;  /* 0x005000000554783b */ /* 0x000fea0000000200 */
[----:B---3--:R-:W-:Y:S08]  /*12c0*/  HMMA.16816.F32.BF16 R64, R24, R32, RZ ;  /* 0x000000201840723c */ /* 0x008ff000000418ff */
[----:B----4-:R-:W-:Y:S01]  /*12d0*/  HMMA.16816.F32.BF16 R60, R76, R30, R60 ;  /* 0x0000001e4c3c723c */ /* 0x010fe2000004183c */
[----:B------:R-:W0:Y:S07]  /*12e0*/  LDSM.16.M88.4 R28, [R5+0x5800] ;  /* 0x00580000051c783b */ /* 0x000e2e0000000200 */
[----:B-----5:R-:W-:Y:S08]  /*12f0*/  HMMA.16816.F32.BF16 R68, R24, R36, RZ ;  /* 0x000000241844723c */ /* 0x020ff000000418ff */
[----:B------:R-:W-:Y:S08]  /*1300*/  HMMA.16816.F32.BF16 R72, R76, R42, R72 ;  /* 0x0000002a4c48723c */ /* 0x000ff00000041848 */
[C---:B------:R-:W-:Y:S08]  /*1310*/  HMMA.16816.F32.BF16 R40, R24.reuse, R100, RZ ;  /* 0x000000641828723c */ /* 0x040ff000000418ff */
[C---:B------:R-:W-:Y:S08]  /*1320*/  HMMA.16816.F32.BF16 R88, R24.reuse, R48, RZ ;  /* 0x000000301858723c */ /* 0x040ff000000418ff */
[----:B------:R-:W-:Y:S08]  /*1330*/  HMMA.16816.F32.BF16 R80, R24, R44, RZ ;  /* 0x0000002c1850723c */ /* 0x000ff000000418ff */
[C---:B------:R-:W-:Y:S01]  /*1340*/  HMMA.16816.F32.BF16 R64, R76.reuse, R34, R64 ;  /* 0x000000224c40723c */ /* 0x040fe20000041840 */
[----:B------:R-:W1:Y:S07]  /*1350*/  LDSM.16.M88.4 R32, [R5+0x5c00] ;  /* 0x005c00000520783b */ /* 0x000e6e0000000200 */
[----:B------:R-:W-:Y:S01]  /*1360*/  HMMA.16816.F32.BF16 R68, R76, R38, R68 ;  /* 0x000000264c44723c */ /* 0x000fe20000041844 */
[----:B------:R-:W3:Y:S07]  /*1370*/  LDSM.16.M88.4 R36, [R5+0x5a00] ;  /* 0x005a00000524783b */ /* 0x000eee0000000200 */
[----:B------:R-:W-:Y:S08]  /*1380*/  HMMA.16816.F32.BF16 R104, R24, R56, RZ ;  /* 0x000000381868723c */ /* 0x000ff000000418ff */
[C---:B------:R-:W-:Y:S08]  /*1390*/  HMMA.16816.F32.BF16 R40, R76.reuse, R102, R40 ;  /* 0x000000664c28723c */ /* 0x040ff00000041828 */
[----:B------:R-:W-:Y:S08]  /*13a0*/  HMMA.16816.F32.BF16 R88, R76, R50, R88 ;  /* 0x000000324c58723c */ /* 0x000ff00000041858 */
[C---:B0-----:R-:W-:Y:S08]  /*13b0*/  HMMA.16816.F32.BF16 R100, R24.reuse, R28, RZ ;  /* 0x0000001c1864723c */ /* 0x041ff000000418ff */
[----:B------:R-:W-:Y:S08]  /*13c0*/  HMMA.16816.F32.BF16 R48, R24, R92, RZ ;  /* 0x0000005c1830723c */ /* 0x000ff000000418ff */
[----:B------:R-:W-:Y:S08]  /*13d0*/  HMMA.16816.F32.BF16 R80, R76, R46, R80 ;  /* 0x0000002e4c50723c */ /* 0x000ff00000041850 */
[----:B------:R-:W-:Y:S01]  /*13e0*/  HMMA.16816.F32.BF16 R44, R24, R108, RZ ;  /* 0x0000006c182c723c */ /* 0x000fe200000418ff */
[----:B------:R-:W4:Y:S07]  /*13f0*/  LDL.64 R108, [R1+0x10] ;  /* 0x00001000016c7983 */ /* 0x000f2e0000100a00 */
[----:B------:R-:W-:Y:S08]  /*1400*/  HMMA.16816.F32.BF16 R104, R76, R58, R104 ;  /* 0x0000003a4c68723c */ /* 0x000ff00000041868 */
[----:B-1----:R-:W-:Y:S01]  /*1410*/  HMMA.16816.F32.BF16 R56, R24, R32, RZ ;  /* 0x000000201838723c */ /* 0x002fe200000418ff */
[----:B------:R-:W5:Y:S07]  /*1420*/  LDL.64 R32, [R1+0x38] ;  /* 0x0000380001207983 */ /* 0x000f6e0000100a00 */
[C---:B------:R-:W-:Y:S01]  /*1430*/  HMMA.16816.F32.BF16 R28, R76.reuse, R30, R100 ;  /* 0x0000001e4c1c723c */ /* 0x040fe20000041864 */
[----:B------:R-:W4:Y:S07]  /*1440*/  LDL.64 R102, [R1+0x30] ;  /* 0x0000300001667983 */ /* 0x000f2e0000100a00 */
[----:B------:R-:W-:Y:S08]  /*1450*/  HMMA.16816.F32.BF16 R48, R76, R94, R48 ;  /* 0x0000005e4c30723c */ /* 0x000ff00000041830 */
[----:B---3--:R-:W-:Y:S01]  /*1460*/  HMMA.16816.F32.BF16 R92, R24, R36, RZ ;  /* 0x00000024185c723c */ /* 0x008fe200000418ff */
[----:B------:R-:W3:Y:S07]  /*1470*/  LDL.64 R36, [R1+0x28] ;  /* 0x0000280001247983 */ /* 0x000eee0000100a00 */
[----:B------:R-:W-:Y:S01]  /*1480*/  HMMA.16816.F32.BF16 R44, R76, R110, R44 ;  /* 0x0000006e4c2c723c */ /* 0x000fe2000004182c */
[----:B------:R-:W3:Y:S07]  /*1490*/  LDL.64 R110, [R1+0x18] ;  /* 0x00001800016e7983 */ /* 0x000eee0000100a00 */
[----:B------:R-:W-:Y:S11]  /*14a0*/  HMMA.16816.F32.BF16 R96, R24, R52, RZ ;  /* 0x000000341860723c */ /* 0x000ff600000418ff */
[----:B------:R-:W-:Y:S11]  /*14b0*/  @!UPT UIADD3 URZ, URZ, URZ, URZ ;  /* 0x0000003f3f3ff290 */ /* 0x000ff6000fffe03f */
[----:B------:R-:W-:Y:S02]  /*14c0*/  @!UPT UIADD3 URZ, URZ, URZ, URZ ;  /* 0x0000003f3f3ff290 */ /* 0x000fe4000fffe03f */
[----:B------:R-:W-:Y:S08]  /*14d0*/  HMMA.16816.F32.BF16 R96, R76, R54, R96 ;  /* 0x000000364c60723c */ /* 0x000ff00000041860 */
[----:B------:R-:W-:Y:S11]  /*14e0*/  HMMA.16816.F32.BF16 R52, R24, R84, RZ ;  /* 0x000000541834723c */ /* 0x000ff600000418ff */
[----:B------:R-:W-:Y:S11]  /*14f0*/  @!UPT UIADD3 URZ, URZ, URZ, URZ ;  /* 0x0000003f3f3ff290 */ /* 0x000ff6000fffe03f */
[----:B------:R-:W-:Y:S02]  /*1500*/  @!UPT UIADD3 URZ, URZ, URZ, URZ ;  /* 0x0000003f3f3ff290 */ /* 0x000fe4000fffe03f */
[----:B------:R-:W-:Y:S01]  /*1510*/  HMMA.16816.F32.BF16 R84, R76, R86, R52 ;  /* 0x000000564c54723c */ /* 0x000fe20000041834 */
[----:B------:R-:W0:Y:S01]  /*1520*/  LDSM.16.M88.4 R52, [R5+0x5e00] ;  /* 0x005e00000534783b */ /* 0x000e220000000200 */
[----:B--2---:R-:W-:-:S06]  /*1530*/  IMAD.WIDE R6, R0, 0x2, R6 ;  /* 0x0000000200067825 */ /* 0x004fcc00078e0206 */
[C---:B------:R-:W-:Y:S08]  /*1540*/  HMMA.16816.F32.BF16 R92, R76.reuse, R38, R92 ;  /* 0x000000264c5c723c */ /* 0x040ff0000004185c */
[----:B------:R-:W-:Y:S08]  /*1550*/  HMMA.16816.F32.BF16 R56, R76, R34, R56 ;  /* 0x000000224c38723c */ /* 0x000ff00000041838 */
[----:B0-----:R-:W-:Y:S07]  /*1560*/  HMMA.16816.F32.BF16 R24, R24, R52, RZ ;  /* 0x000000341818723c */ /* 0x001fee00000418ff */
[----:B------:R-:W-:-:S02]  /*1570*/  FMUL R53, R63, c[0x0][0x188] ;  /* 0x000062003f357a20 */ /* 0x000fc40000400000 */
[----:B-----5:R-:W-:-:S06]  /*1580*/  IMAD.WIDE R32, R0, 0x2, R32 ;  /* 0x0000000200207825 */ /* 0x020fcc00078e0220 */
[----:B------:R0:W2:Y:S01]  /*1590*/  LDG.E.U16 R32, [R32.64] ;  /* 0x0000000420207981 */ /* 0x0000a2000c1e1500 */
[----:B----4-:R-:W-:-:S06]  /*15a0*/  IMAD.WIDE R38, R0, 0x2, R102 ;  /* 0x0000000200267825 */ /* 0x010fcc00078e0266 */
[----:B------:R1:W4:Y:S04]  /*15b0*/  LDG.E.U16 R38, [R38.64] ;  /* 0x0000000426267981 */ /* 0x000328000c1e1500 */
[----:B0-----:R0:W5:Y:S01]  /*15c0*/  LDG.E.U16 R33, [R6.64] ;  /* 0x0000000406217981 */ /* 0x001162000c1e1500 */
[----:B---3--:R-:W-:-:S04]  /*15d0*/  IMAD.WIDE R34, R0, 0x2, R36 ;  /* 0x0000000200227825 */ /* 0x008fc800078e0224 */
[C---:B------:R-:W-:Y:S01]  /*15e0*/  IMAD.WIDE R36, R0.reuse, 0x2, R120 ;  /* 0x0000000200247825 */ /* 0x040fe200078e0278 */
[----:B-1----:R1:W3:Y:S03]  /*15f0*/  LDG.E.U16 R39, [R34.64] ;  /* 0x0000000422277981 */ /* 0x0022e6000c1e1500 */
[C---:B0-----:R-:W-:Y:S02]  /*1600*/  IMAD.WIDE R6, R0.reuse, 0x2, R110 ;  /* 0x0000000200067825 */ /* 0x041fe400078e026e */
[----:B------:R0:W4:Y:S04]  /*1610*/  LDG.E.U16 R36, [R36.64] ;  /* 0x0000000424247981 */ /* 0x000128000c1e1500 */
[----:B------:R0:W5:Y:S01]  /*1620*/  LDG.E.U16 R52, [R6.64] ;  /* 0x0000000406347981 */ /* 0x000162000c1e1500 */
[----:B-1----:R-:W-:-:S06]  /*1630*/  IMAD.WIDE R34, R0, 0x2, R108 ;  /* 0x0000000200227825 */ /* 0x002fcc00078e026c */
[----:B------:R1:W5:Y:S01]  /*1640*/  LDG.E.U16 R34, [R34.64] ;  /* 0x0000000422227981 */ /* 0x000362000c1e1500 */
[----:B0-----:R-:W-:-:S05]  /*1650*/  IMAD.WIDE R6, R0, 0x2, R118 ;  /* 0x0000000200067825 */ /* 0x001fca00078e0276 */
[----:B-1----:R0:W5:Y:S01]  /*1660*/  LDG.E.U16 R35, [R6.64] ;  /* 0x0000000406237981 */ /* 0x002162000c1e1500 */
[----:B------:R-:W-:Y:S01]  /*1670*/  FMUL R37, R61, c[0x0][0x188] ;  /* 0x000062003d257a20 */ /* 0x000fe20000400000 */
[----:B------:R-:W-:Y:S02]  /*1680*/  HMMA.16816.F32.BF16 R24, R76, R54, R24 ;  /* 0x000000364c18723c */ /* 0x000fe40000041818 */
[----:B------:R-:W-:Y:S01]  /*1690*/  BAR.SYNC.DEFER_BLOCKING 0x0 ;  /* 0x0000000000007b1d */ /* 0x000fe20000010000 */
[----:B0-----:R-:W-:Y:S02]  /*16a0*/  FMUL R6, R60, c[0x0][0x188] ;  /* 0x000062003c067a20 */ /* 0x001fe40000400000 */
[----:B------:R-:W-:-:S03]  /*16b0*/  FMUL R7, R64, c[0x0][0x188] ;  /* 0x0000620040077a20 */ /* 0x000fc60000400000 */
[----:B------:R-:W-:Y:S01]  /*16c0*/  FMNMX R37, R6, R37, !PT ;  /* 0x0000002506257209 */ /* 0x000fe20007800000 */
        /* <DEDUP_REMOVED lines=8> */
[----:B------:R-:W-:Y:S01]  /*1750*/  FMUL R7, R72, c[0x0][0x188] ;  /* 0x0000620048077a20 */ /* 0x000fe20000400000 */
        /* <DEDUP_REMOVED lines=102> */
[----:B------:R-:W-:Y:S02]  /*1dc0*/  FMNMX R6, R6, R7, !PT ;  /* 0x0000000706067209 */ /* 0x000fe40007800000 */
[----:B------:R-:W-:Y:S01]  /*1dd0*/  FMNMX R37, R53, R37, !PT ;  /* 0x0000002535257209 */ /* 0x000fe20007800000 */
[----:B------:R-:W-:Y:S02]  /*1de0*/  FMUL R53, R58, c[0x0][0x188] ;  /* 0x000062003a357a20 */ /* 0x000fe40000400000 */
[----:B------:R-:W0:Y:S03]  /*1df0*/  SHFL.BFLY PT, R7, R6, 0x2, 0x1f ;  /* 0x0c401f0006077f89 */ /* 0x000e2600000e0000 */
[----:B------:R-:W-:Y:S01]  /*1e00*/  FMNMX R37, R53, R37, !PT ;  /* 0x0000002535257209 */ /* 0x000fe20007800000 */
[----:B------:R-:W-:-:S05]  /*1e10*/  FMUL R53, R59, c[0x0][0x188] ;  /* 0x000062003b357a20 */ /* 0x000fca0000400000 */
[----:B------:R-:W-:Y:S01]  /*1e20*/  FMNMX R37, R53, R37, !PT ;  /* 0x0000002535257209 */ /* 0x000fe20007800000 */
[----:B------:R-:W-:-:S05]  /*1e30*/  FMUL R53, R26, c[0x0][0x188] ;  /* 0x000062001a357a20 */ /* 0x000fca0000400000 */
[----:B------:R-:W-:Y:S01]  /*1e40*/  FMNMX R37, R53, R37, !PT ;  /* 0x0000002535257209 */ /* 0x000fe20007800000 */
[----:B------:R-:W-:-:S05]  /*1e50*/  FMUL R53, R27, c[0x0][0x188] ;  /* 0x000062001b357a20 */ /* 0x000fca0000400000 */
[----:B------:R-:W-:Y:S02]  /*1e60*/  FMNMX R37, R53, R37, !PT ;  /* 0x0000002535257209 */ /* 0x000fe40007800000 */
[----:B0-----:R-:W-:-:S03]  /*1e70*/  FMNMX R6, R6, R7, !PT ;  /* 0x0000000706067209 */ /* 0x001fc60007800000 */
[----:B------:R-:W0:Y:S01]  /*1e80*/  SHFL.BFLY PT, R7, R37, 0x2, 0x1f ;  /* 0x0c401f0025077f89 */ /* 0x000e2200000e0000 */
[----:B------:R-:W-:-:S03]  /*1e90*/  LOP3.LUT R100, R112, 0x40, RZ, 0x3c, !PT ;  /* 0x0000004070647812 */ /* 0x000fc600078e3cff */
[----:B------:R-:W1:Y:S01]  /*1ea0*/  SHFL.BFLY PT, R53, R6, 0x1, 0x1f ;  /* 0x0c201f0006357f89 */ /* 0x000e6200000e0000 */
[----:B0-----:R-:W-:-:S05]  /*1eb0*/  FMNMX R7, R37, R7, !PT ;  /* 0x0000000725077209 */ /* 0x001fca0007800000 */
[----:B------:R-:W0:Y:S04]  /*1ec0*/  SHFL.BFLY PT, R37, R7, 0x1, 0x1f ;  /* 0x0c201f0007257f89 */ /* 0x000e2800000e0000 */
[----:B--2---:R-:W-:Y:S04]  /*1ed0*/  STS.U16 [R112+0x4000], R32 ;  /* 0x0040002070007388 */ /* 0x004fe80000000400 */
[----:B---3--:R-:W-:Y:S04]  /*1ee0*/  STS.U16 [R112+0x4800], R39 ;  /* 0x0048002770007388 */ /* 0x008fe80000000400 */
[----:B----4-:R2:W-:Y:S04]  /*1ef0*/  STS.U16 [R112+0x5800], R36 ;  /* 0x0058002470007388 */ /* 0x0105e80000000400 */
[----:B-----5:R-:W-:Y:S04]  /*1f00*/  STS.U16 [R112+0x5000], R52 ;  /* 0x0050003470007388 */ /* 0x020fe80000000400 */
[----:B------:R-:W-:Y:S04]  /*1f10*/  STS.U16 [R100+0x4400], R38 ;  /* 0x0044002664007388 */ /* 0x000fe80000000400 */
[----:B------:R-:W-:Y:S04]  /*1f20*/  STS.U16 [R100+0x4c00], R33 ;  /* 0x004c002164007388 */ /* 0x000fe80000000400 */
[----:B------:R-:W-:Y:S04]  /*1f30*/  STS.U16 [R100+0x5400], R34 ;  /* 0x0054002264007388 */ /* 0x000fe80000000400 */
[----:B------:R3:W-:Y:S04]  /*1f40*/  STS.U16 [R100+0x5c00], R35 ;  /* 0x005c002364007388 */ /* 0x0007e80000000400 */
[----:B------:R-:W-:Y:S01]  /*1f50*/  BAR.SYNC.DEFER_BLOCKING 0x0 ;  /* 0x0000000000007b1d */ /* 0x000fe20000010000 */
[----:B-1----:R-:W-:-:S02]  /*1f60*/  FMNMX R6, R6, R53, !PT ;  /* 0x0000003506067209 */ /* 0x002fc40007800000 */
[----:B0-----:R-:W-:Y:S02]  /*1f70*/  FMNMX R7, R7, R37, !PT ;  /* 0x0000002507077209 */ /* 0x001fe40007800000 */
[----:B------:R-:W-:Y:S02]  /*1f80*/  FMNMX R6, R6, R113, !PT ;  /* 0x0000007106067209 */ /* 0x000fe40007800000 */
[----:B------:R-:W-:-:S03]  /*1f90*/  FMNMX R7, R7, R114, !PT ;  /* 0x0000007207077209 */ /* 0x000fc60007800000 */
[--C-:B------:R-:W-:Y:S02]  /*1fa0*/  FFMA R64, R64, c[0x0][0x188], -R6.reuse ;  /* 0x0000620040407a23 */ /* 0x100fe40000000806 */
[----:B------:R-:W-:Y:S02]  /*1fb0*/  FFMA R65, R65, c[0x0][0x188], -R6 ;  /* 0x0000620041417a23 */ /* 0x000fe40000000806 */
[----:B------:R-:W-:Y:S02]  /*1fc0*/  FADD R37, -R6, R113 ;  /* 0x0000007106257221 */ /* 0x000fe40000000100 */
[--C-:B------:R-:W-:Y:S02]  /*1fd0*/  FFMA R66, R66, c[0x0][0x188], -R7.reuse ;  /* 0x0000620042427a23 */ /* 0x100fe40000000807 */
[----:B--2---:R-:W-:Y:S01]  /*1fe0*/  FADD R36, -R7, R114 ;  /* 0x0000007207247221 */ /* 0x004fe20000000100 */
[----:B------:R-:W0:Y:S04]  /*1ff0*/  LDSM.16.M88.4 R52, [R4+0x5000] ;  /* 0x005000000434783b */ /* 0x000e280000000200 */
[----:B------:R-:W1:Y:S01]  /*2000*/  LDSM.16.M88.4 R32, [R4+0x4000] ;  /* 0x004000000420783b */ /* 0x000e620000000200 */
[----:B------:R-:W-:-:S02]  /*2010*/  FFMA R67, R67, c[0x0][0x188], -R7 ;  /* 0x0000620043437a23 */ /* 0x000fc40000000807 */
[--C-:B------:R-:W-:Y:S02]  /*2020*/  FFMA R116, R60, c[0x0][0x188], -R6.reuse ;  /* 0x000062003c747a23 */ /* 0x100fe40000000806 */
[----:B------:R-:W-:Y:S02]  /*2030*/  FFMA R61, R61, c[0x0][0x188], -R6 ;  /* 0x000062003d3d7a23 */ /* 0x000fe40000000806 */
[--C-:B------:R-:W-:Y:S02]  /*2040*/  FFMA R62, R62, c[0x0][0x188], -R7.reuse ;  /* 0x000062003e3e7a23 */ /* 0x100fe40000000807 */
[----:B------:R-:W-:Y:S02]  /*2050*/  FFMA R63, R63, c[0x0][0x188], -R7 ;  /* 0x000062003f3f7a23 */ /* 0x000fe40000000807 */
[----:B------:R-:W-:Y:S02]  /*2060*/  FMUL R64, R64, 1.4426950216293334961 ;  /* 0x3fb8aa3b40407820 */ /* 0x000fe40000400000 */
[----:B------:R-:W-:-:S02]  /*2070*/  FMUL R65, R65, 1.4426950216293334961 ;  /* 0x3fb8aa3b41417820 */ /* 0x000fc40000400000 */
[----:B------:R-:W-:Y:S02]  /*2080*/  FMUL R37, R37, 1.4426950216293334961 ;  /* 0x3fb8aa3b25257820 */ /* 0x000fe40000400000 */
[----:B------:R-:W-:Y:S02]  /*2090*/  FMUL R66, R66, 1.4426950216293334961 ;  /* 0x3fb8aa3b42427820 */ /* 0x000fe40000400000 */
[----:B------:R-:W-:Y:S02]  /*20a0*/  FMUL R36, R36, 1.4426950216293334961 ;  /* 0x3fb8aa3b24247820 */ /* 0x000fe40000400000 */
[----:B------:R-:W-:Y:S02]  /*20b0*/  FMUL R67, R67, 1.4426950216293334961 ;  /* 0x3fb8aa3b43437820 */ /* 0x000fe40000400000 */
[----:B------:R-:W-:Y:S02]  /*20c0*/  FMUL R116, R116, 1.4426950216293334961 ;  /* 0x3fb8aa3b74747820 */ /* 0x000fe40000400000 */
[----:B------:R-:W-:-:S02]  /*20d0*/  FMUL R61, R61, 1.4426950216293334961 ;  /* 0x3fb8aa3b3d3d7820 */ /* 0x000fc40000400000 */
[----:B------:R-:W-:Y:S02]  /*20e0*/  FMUL R62, R62, 1.4426950216293334961 ;  /* 0x3fb8aa3b3e3e7820 */ /* 0x000fe40000400000 */
[----:B------:R-:W-:Y:S01]  /*20f0*/  FMUL R63, R63, 1.4426950216293334961 ;  /* 0x3fb8aa3b3f3f7820 */ /* 0x000fe20000400000 */
[----:B------:R-:W-:Y:S08]  /*2100*/  MUFU.EX2 R120, R64 ;  /* 0x0000004000787308 */ /* 0x000ff00000000800 */
[----:B------:R-:W-:Y:S08]  /*2110*/  MUFU.EX2 R122, R65 ;  /* 0x00000041007a7308 */ /* 0x000ff00000000800 */
[----:B------:R-:W-:Y:S08]  /*2120*/  MUFU.EX2 R76, R37 ;  /* 0x00000025004c7308 */ /* 0x000ff00000000800 */
[----:B------:R-:W-:Y:S08]  /*2130*/  MUFU.EX2 R119, R66 ;  /* 0x0000004200777308 */ /* 0x000ff00000000800 */
[----:B------:R2:W-:Y:S08]  /*2140*/  MUFU.EX2 R77, R36 ;  /* 0x00000024004d7308 */ /* 0x0005f00000000800 */
[----:B------:R4:W-:Y:S01]  /*2150*/  MUFU.EX2 R121, R67 ;  /* 0x0000004300797308 */ /* 0x0009e20000000800 */
[----:B--2---:R-:W2:Y:S07]  /*2160*/  LDSM.16.M88.4 R36, [R4+0x4800] ;  /* 0x004800000424783b */ /* 0x004eae0000000200 */
[----:B------:R-:W-:Y:S01]  /*2170*/  MUFU.EX2 R116, R116 ;  /* 0x0000007400747308 */ /* 0x000fe20000000800 */
[----:B----4-:R-:W4:Y:S07]  /*2180*/  LDSM.16.M88.4 R64, [R4+0x5800] ;  /* 0x005800000440783b */ /* 0x010f2e0000000200 */
[----:B------:R-:W5:Y:S08]  /*2190*/  MUFU.EX2 R115, R61 ;  /* 0x0000003d00737308 */ /* 0x000f700000000800 */
[----:B------:R0:W-:Y:S08]  /*21a0*/  MUFU.EX2 R113, R62 ;  /* 0x0000003e00717308 */ /* 0x0001f00000000800 */
[----:B------:R1:W2:Y:S01]  /*21b0*/  MUFU.EX2 R78, R63 ;  /* 0x0000003f004e7308 */ /* 0x0002a20000000800 */
[----:B------:R-:W-:-:S02]  /*21c0*/  FFMA R103, R68, c[0x0][0x188], -R6 ;  /* 0x0000620044677a23 */ /* 0x000fc40000000806 */
[----:B---3--:R-:W-:Y:S01]  /*21d0*/  FFMA R100, R70, c[0x0][0x188], -R7 ;  /* 0x0000620046647a23 */ /* 0x008fe20000000807 */
[----:B-----5:R-:W-:Y:S01]  /*21e0*/  F2FP.BF16.PACK_AB R60, R115, R116 ;  /* 0x00000074733c723e */ /* 0x020fe200000010ff */
[----:B------:R-:W-:Y:S01]  /*21f0*/  FMUL R12, R76, R12 ;  /* 0x0000000c4c0c7220 */ /* 0x000fe20000400000 */
[----:B0-----:R-:W-:Y:S01]  /*2200*/  F2FP.BF16.PACK_AB R62, R122, R120 ;  /* 0x000000787a3e723e */ /* 0x001fe200000010ff */
[----:B------:R-:W-:Y:S01]  /*2210*/  FMUL R13, R76, R13 ;  /* 0x0000000d4c0d7220 */ /* 0x000fe20000400000 */
[----:B-1----:R-:W-:Y:S01]  /*2220*/  F2FP.BF16.PACK_AB R63, R121, R119 ;  /* 0x00000077793f723e */ /* 0x002fe200000010ff */
[C---:B------:R-:W-:Y:S02]  /*2230*/  FMUL R14, R77.reuse, R14 ;  /* 0x0000000e4d0e7220 */ /* 0x040fe40000400000 */
[----:B------:R-:W-:Y:S02]  /*2240*/  FMUL R15, R77, R15 ;  /* 0x0000000f4d0f7220 */ /* 0x000fe40000400000 */
[--C-:B------:R-:W-:Y:S01]  /*2250*/  FFMA R69, R69, c[0x0][0x188], -R6.reuse ;  /* 0x0000620045457a23 */ /* 0x100fe20000000806 */
[----:B--2---:R-:W-:Y:S01]  /*2260*/  F2FP.BF16.PACK_AB R61, R78, R113 ;  /* 0x000000714e3d723e */ /* 0x004fe200000010ff */
[----:B------:R-:W-:-:S02]  /*2270*/  FFMA R72, R72, c[0x0][0x188], -R6 ;  /* 0x0000620048487a23 */ /* 0x000fc40000000806 */
[----:B------:R-:W-:Y:S02]  /*2280*/  FFMA R73, R73, c[0x0][0x188], -R6 ;  /* 0x0000620049497a23 */ /* 0x000fe40000000806 */
[--C-:B------:R-:W-:Y:S02]  /*2290*/  FFMA R71, R71, c[0x0][0x188], -R7.reuse ;  /* 0x0000620047477a23 */ /* 0x100fe40000000807 */
[--C-:B------:R-:W-:Y:S02]  /*22a0*/  FFMA R74, R74, c[0x0][0x188], -R7.reuse ;  /* 0x000062004a4a7a23 */ /* 0x100fe40000000807 */
[----:B------:R-:W-:Y:S02]  /*22b0*/  FFMA R75, R75, c[0x0][0x188], -R7 ;  /* 0x000062004b4b7a23 */ /* 0x000fe40000000807 */
[C---:B------:R-:W-:Y:S02]  /*22c0*/  FMUL R20, R76.reuse, R20 ;  /* 0x000000144c147220 */ /* 0x040fe40000400000 */
[----:B------:R-:W-:-:S02]  /*22d0*/  FMUL R21, R76, R21 ;  /* 0x000000154c157220 */ /* 0x000fc40000400000 */
[C---:B------:R-:W-:Y:S02]  /*22e0*/  FMUL R22, R77.reuse, R22 ;  /* 0x000000164d167220 */ /* 0x040fe40000400000 */
[----:B------:R-:W-:Y:S02]  /*22f0*/  FMUL R23, R77, R23 ;  /* 0x000000174d177220 */ /* 0x000fe40000400000 */
[----:B------:R-:W-:Y:S02]  /*2300*/  FMUL R103, R103, 1.4426950216293334961 ;  /* 0x3fb8aa3b67677820 */ /* 0x000fe40000400000 */
[----:B------:R-:W-:Y:S02]  /*2310*/  FMUL R100, R100, 1.4426950216293334961 ;  /* 0x3fb8aa3b64647820 */ /* 0x000fe40000400000 */
[----:B------:R-:W-:Y:S02]  /*2320*/  FMUL R69, R69, 1.4426950216293334961 ;  /* 0x3fb8aa3b45457820 */ /* 0x000fe40000400000 */
[----:B------:R-:W-:-:S02]  /*2330*/  FMUL R72, R72, 1.4426950216293334961 ;  /* 0x3fb8aa3b48487820 */ /* 0x000fc40000400000 */
[----:B------:R-:W-:Y:S02]  /*2340*/  FMUL R73, R73, 1.4426950216293334961 ;  /* 0x3fb8aa3b49497820 */ /* 0x000fe40000400000 */
[----:B------:R-:W-:Y:S02]  /*2350*/  FMUL R71, R71, 1.4426950216293334961 ;  /* 0x3fb8aa3b47477820 */ /* 0x000fe40000400000 */
[----:B------:R-:W-:Y:S02]  /*2360*/  FMUL R74, R74, 1.4426950216293334961 ;  /* 0x3fb8aa3b4a4a7820 */ /* 0x000fe40000400000 */
[----:B------:R-:W-:Y:S01]  /*2370*/  FMUL R75, R75, 1.4426950216293334961 ;  /* 0x3fb8aa3b4b4b7820 */ /* 0x000fe20000400000 */
[C---:B------:R-:W-:Y:S01]  /*2380*/  HMMA.16816.F32.BF16 R12, R60.reuse, R52, R12 ;  /* 0x000000343c0c723c */ /* 0x040fe2000004180c */
[----:B------:R-:W-:Y:S07]  /*2390*/  MUFU.EX2 R103, R103 ;  /* 0x0000006700677308 */ /* 0x000fee0000000800 */
[----:B------:R-:W-:Y:S01]  /*23a0*/  HMMA.16816.F32.BF16 R20, R60, R32, R20 ;  /* 0x000000203c14723c */ /* 0x000fe20000041814 */
[----:B------:R-:W0:Y:S08]  /*23b0*/  MUFU.EX2 R102, R69 ;  /* 0x0000004500667308 */ /* 0x000e300000000800 */
[----:B------:R-:W-:Y:S08]  /*23c0*/  MUFU.EX2 R109, R72 ;  /* 0x00000048006d7308 */ /* 0x000ff00000000800 */
[----:B------:R-:W1:Y:S08]  /*23d0*/  MUFU.EX2 R110, R73 ;  /* 0x00000049006e7308 */ /* 0x000e700000000800 */
[----:B------:R-:W-:Y:S08]  /*23e0*/  MUFU.EX2 R100, R100 ;  /* 0x0000006400647308 */ /* 0x000ff00000000800 */
[----:B------:R-:W2:Y:S08]  /*23f0*/  MUFU.EX2 R108, R71 ;  /* 0x00000047006c7308 */ /* 0x000eb00000000800 */
[----:B------:R-:W-:Y:S08]  /*2400*/  MUFU.EX2 R101, R74 ;  /* 0x0000004a00657308 */ /* 0x000ff00000000800 */
[----:B------:R-:W3:Y:S01]  /*2410*/  MUFU.EX2 R111, R75 ;  /* 0x0000004b006f7308 */ /* 0x000ee20000000800 */
[----:B------:R-:W-:-:S02]  /*2420*/  FMUL R16, R76, R16 ;  /* 0x000000104c107220 */ /* 0x000fc40000400000 */
[C---:B------:R-:W-:Y:S02]  /*2430*/  FMUL R17, R76.reuse, R17 ;  /* 0x000000114c117220 */ /* 0x040fe40000400000 */
[C---:B------:R-:W-:Y:S02]  /*2440*/  FMUL R18, R77.reuse, R18 ;  /* 0x000000124d127220 */ /* 0x040fe40000400000 */
[C---:B------:R-:W-:Y:S02]  /*2450*/  FMUL R19, R77.reuse, R19 ;  /* 0x000000134d137220 */ /* 0x040fe40000400000 */
[C---:B------:R-:W-:Y:S02]  /*2460*/  FMUL R8, R76.reuse, R8 ;  /* 0x000000084c087220 */ /* 0x040fe40000400000 */
[----:B------:R-:W-:Y:S02]  /*2470*/  FMUL R10, R77, R10 ;  /* 0x0000000a4d0a7220 */ /* 0x000fe40000400000 */
[----:B------:R-:W-:-:S02]  /*2480*/  FMUL R9, R76, R9 ;  /* 0x000000094c097220 */ /* 0x000fc40000400000 */
[----:B------:R-:W-:Y:S01]  /*2490*/  FMUL R11, R77, R11 ;  /* 0x0000000b4d0b7220 */ /* 0x000fe20000400000 */
[----:B------:R-:W-:Y:S01]  /*24a0*/  HMMA.16816.F32.BF16 R16, R60, R36, R16 ;  /* 0x000000243c10723c */ /* 0x000fe20000041810 */
[----:B------:R-:W-:Y:S01]  /*24b0*/  FFMA R32, R82, c[0x0][0x188], -R7 ;  /* 0x0000620052207a23 */ /* 0x000fe20000000807 */
[----:B------:R-:W-:-:S06]  /*24c0*/  LOP3.LUT R33, R4, 0x40, RZ, 0x3c, !PT ;  /* 0x0000004004217812 */ /* 0x000fcc00078e3cff */
[----:B----4-:R-:W-:Y:S01]  /*24d0*/  HMMA.16816.F32.BF16 R8, R60, R64, R8 ;  /* 0x000000403c08723c */ /* 0x010fe20000041808 */
[----:B------:R-:W-:-:S06]  /*24e0*/  FMUL R32, R32, 1.4426950216293334961 ;  /* 0x3fb8aa3b20207820 */ /* 0x000fcc0000400000 */
[----:B0-----:R-:W-:Y:S02]  /*24f0*/  F2FP.BF16.PACK_AB R60, R102, R103 ;  /* 0x00000067663c723e */ /* 0x001fe400000010ff */
[----:B-1----:R-:W-:Y:S02]  /*2500*/  F2FP.BF16.PACK_AB R62, R110, R109 ;  /* 0x0000006d6e3e723e */ /* 0x002fe400000010ff */
[----:B--2---:R-:W-:Y:S02]  /*2510*/  F2FP.BF16.PACK_AB R61, R108, R100 ;  /* 0x000000646c3d723e */ /* 0x004fe400000010ff */
[----:B---3--:R-:W-:Y:S01]  /*2520*/  F2FP.BF16.PACK_AB R63, R111, R101 ;  /* 0x000000656f3f723e */ /* 0x008fe200000010ff */
[----:B------:R-:W-:-:S06]  /*2530*/  FFMA R48, R48, c[0x0][0x188], -R6 ;  /* 0x0000620030307a23 */ /* 0x000fcc0000000806 */
[C---:B------:R-:W-:Y:S01]  /*2540*/  HMMA.16816.F32.BF16 R52, R60.reuse, R54, R12 ;  /* 0x000000363c34723c */ /* 0x040fe2000004180c */
[----:B------:R0:W-:Y:S07]  /*2550*/  MUFU.EX2 R12, R32 ;  /* 0x00000020000c7308 */ /* 0x0001ee0000000800 */
[----:B------:R-:W-:Y:S01]  /*2560*/  HMMA.16816.F32.BF16 R20, R60, R34, R20 ;  /* 0x000000223c14723c */ /* 0x000fe20000041814 */
[----:B0-----:R-:W0:Y:S01]  /*2570*/  LDSM.16.M88.4 R32, [R33+0x4000] ;  /* 0x004000002120783b */ /* 0x001e220000000200 */
[----:B------:R-:W-:-:S02]  /*2580*/  FFMA R81, R81, c[0x0][0x188], -R6 ;  /* 0x0000620051517a23 */ /* 0x000fc40000000806 */
[----:B------:R-:W-:Y:S02]  /*2590*/  FMUL R48, R48, 1.4426950216293334961 ;  /* 0x3fb8aa3b30307820 */ /* 0x000fe40000400000 */
[--C-:B------:R-:W-:Y:S02]  /*25a0*/  FFMA R75, R80, c[0x0][0x188], -R6.reuse ;  /* 0x00006200504b7a23 */ /* 0x100fe40000000806 */
[--C-:B------:R-:W-:Y:S02]  /*25b0*/  FFMA R88, R88, c[0x0][0x188], -R6.reuse ;  /* 0x0000620058587a23 */ /* 0x100fe40000000806 */
[----:B------:R-:W-:Y:S02]  /*25c0*/  FFMA R89, R89, c[0x0][0x188], -R6 ;  /* 0x0000620059597a23 */ /* 0x000fe40000000806 */
[--C-:B------:R-:W-:Y:S02]  /*25d0*/  FFMA R83, R83, c[0x0][0x188], -R7.reuse ;  /* 0x0000620053537a23 */ /* 0x100fe40000000807 */
[----:B------:R-:W-:-:S02]  /*25e0*/  FFMA R90, R90, c[0x0][0x188], -R7 ;  /* 0x000062005a5a7a23 */ /* 0x000fc40000000807 */
[----:B------:R-:W-:Y:S01]  /*25f0*/  FFMA R91, R91, c[0x0][0x188], -R7 ;  /* 0x000062005b5b7a23 */ /* 0x000fe20000000807 */
[----:B------:R1:W-:Y:S01]  /*2600*/  MUFU.EX2 R114, R48 ;  /* 0x0000003000727308 */ /* 0x0003e20000000800 */
[----:B------:R-:W-:Y:S02]  /*2610*/  FMUL R79, R81, 1.4426950216293334961 ;  /* 0x3fb8aa3b514f7820 */ /* 0x000fe40000400000 */
[----:B------:R-:W-:Y:S02]  /*2620*/  FMUL R75, R75, 1.4426950216293334961 ;  /* 0x3fb8aa3b4b4b7820 */ /* 0x000fe40000400000 */
[----:B------:R-:W-:Y:S02]  /*2630*/  FMUL R80, R88, 1.4426950216293334961 ;  /* 0x3fb8aa3b58507820 */ /* 0x000fe40000400000 */
[----:B------:R-:W-:Y:S02]  /*2640*/  FMUL R81, R89, 1.4426950216293334961 ;  /* 0x3fb8aa3b59517820 */ /* 0x000fe40000400000 */
[----:B------:R-:W-:-:S02]  /*2650*/  FMUL R13, R83, 1.4426950216293334961 ;  /* 0x3fb8aa3b530d7820 */ /* 0x000fc40000400000 */
[----:B------:R-:W-:Y:S02]  /*2660*/  FMUL R14, R90, 1.4426950216293334961 ;  /* 0x3fb8aa3b5a0e7820 */ /* 0x000fe40000400000 */
[----:B-1----:R-:W-:Y:S01]  /*2670*/  FMUL R48, R91, 1.4426950216293334961 ;  /* 0x3fb8aa3b5b307820 */ /* 0x002fe20000400000 */
[----:B------:R-:W-:Y:S08]  /*2680*/  MUFU.EX2 R75, R75 ;  /* 0x0000004b004b7308 */ /* 0x000ff00000000800 */
[----:B------:R-:W1:Y:S08]  /*2690*/  MUFU.EX2 R79, R79 ;  /* 0x0000004f004f7308 */ /* 0x000e700000000800 */
[----:B------:R-:W-:Y:S08]  /*26a0*/  MUFU.EX2 R80, R80 ;  /* 0x0000005000507308 */ /* 0x000ff00000000800 */
[----:B------:R-:W2:Y:S08]  /*26b0*/  MUFU.EX2 R81, R81 ;  /* 0x0000005100517308 */ /* 0x000eb00000000800 */
[----:B------:R-:W3:Y:S08]  /*26c0*/  MUFU.EX2 R13, R13 ;  /* 0x0000000d000d7308 */ /* 0x000ef00000000800 */
[----:B------:R-:W-:Y:S08]  /*26d0*/  MUFU.EX2 R14, R14 ;  /* 0x0000000e000e7308 */ /* 0x000ff00000000800 */
[----:B------:R-:W4:Y:S01]  /*26e0*/  MUFU.EX2 R48, R48 ;  /* 0x0000003000307308 */ /* 0x000f220000000800 */
[----:B------:R-:W-:Y:S01]  /*26f0*/  HMMA.16816.F32.BF16 R16, R60, R38, R16 ;  /* 0x000000263c10723c */ /* 0x000fe20000041810 */
[----:B------:R-:W-:-:S05]  /*2700*/  LOP3.LUT R90, R4, 0x40, RZ, 0x3c, !PT ;  /* 0x00000040045a7812 */ /* 0x000fca00078e3cff */
[----:B------:R-:W-:Y:S02]  /*2710*/  LDSM.16.M88.4 R68, [R90+0x5800] ;  /* 0x005800005a44783b */ /* 0x000fe40000000200 */
[----:B------:R-:W-:Y:S02]  /*2720*/  HMMA.16816.F32.BF16 R60, R60, R66, R8 ;  /* 0x000000423c3c723c */ /* 0x000fe40000041808 */
[----:B------:R-:W-:Y:S05]  /*2730*/  LDSM.16.M88.4 R64, [R90+0x5000] ;  /* 0x005000005a40783b */ /* 0x000fea0000000200 */
[----:B-1----:R-:W-:Y:S02]  /*2740*/  F2FP.BF16.PACK_AB R8, R79, R75 ;  /* 0x0000004b4f08723e */ /* 0x002fe400000010ff */
[----:B--2---:R-:W-:-:S02]  /*2750*/  F2FP.BF16.PACK_AB R10, R81, R80 ;  /* 0x00000050510a723e */ /* 0x004fc400000010ff */
[----:B---3--:R-:W-:Y:S02]  /*2760*/  F2FP.BF16.PACK_AB R9, R13, R12 ;  /* 0x0000000c0d09723e */ /* 0x008fe400000010ff */
[----:B----4-:R-:W-:-:S07]  /*2770*/  F2FP.BF16.PACK_AB R11, R48, R14 ;  /* 0x0000000e300b723e */ /* 0x010fce00000010ff */
[----:B0-----:R-:W-:Y:S01]  /*2780*/  HMMA.16816.F32.BF16 R36, R8, R32, R20 ;  /* 0x000000200824723c */ /* 0x001fe20000041814 */
[----:B------:R-:W0:Y:S01]  /*2790*/  LDSM.16.M88.4 R20, [R90+0x4800] ;  /* 0x004800005a14783b */ /* 0x000e220000000200 */
[----:B------:R-:W-:Y:S02]  /*27a0*/  FFMA R57, R57, c[0x0][0x188], -R6 ;  /* 0x0000620039397a23 */ /* 0x000fe40000000806 */
[----:B------:R-:W-:Y:S02]  /*27b0*/  FADD R113, R113, R78 ;  /* 0x0000004e71717221 */ /* 0x000fe40000000000 */
[--C-:B------:R-:W-:Y:S02]  /*27c0*/  FFMA R96, R96, c[0x0][0x188], -R6.reuse ;  /* 0x0000620060607a23 */ /* 0x100fe40000000806 */
[----:B------:R-:W-:Y:S02]  /*27d0*/  FADD R115, R116, R115 ;  /* 0x0000007374737221 */ /* 0x000fe40000000000 */
[----:B------:R-:W-:-:S02]  /*27e0*/  FFMA R97, R97, c[0x0][0x188], -R6 ;  /* 0x0000620061617a23 */ /* 0x000fc40000000806 */
[----:B------:R-:W-:Y:S02]  /*27f0*/  FMUL R57, R57, 1.4426950216293334961 ;  /* 0x3fb8aa3b39397820 */ /* 0x000fe40000400000 */
[----:B------:R-:W-:Y:S02]  /*2800*/  FADD R113, R119, R113 ;  /* 0x0000007177717221 */ /* 0x000fe40000000000 */
[--C-:B------:R-:W-:Y:S02]  /*2810*/  FFMA R104, R104, c[0x0][0x188], -R6.reuse ;  /* 0x0000620068687a23 */ /* 0x100fe40000000806 */
[----:B------:R-:W-:Y:S02]  /*2820*/  FFMA R105, R105, c[0x0][0x188], -R6 ;  /* 0x0000620069697a23 */ /* 0x000fe40000000806 */
[--C-:B------:R-:W-:Y:S02]  /*2830*/  FFMA R82, R98, c[0x0][0x188], -R7.reuse ;  /* 0x0000620062527a23 */ /* 0x100fe40000000807 */
[----:B------:R-:W-:-:S02]  /*2840*/  FFMA R99, R99, c[0x0][0x188], -R7 ;  /* 0x0000620063637a23 */ /* 0x000fc40000000807 */
[--C-:B------:R-:W-:Y:S02]  /*2850*/  FFMA R106, R106, c[0x0][0x188], -R7.reuse ;  /* 0x000062006a6a7a23 */ /* 0x100fe40000000807 */
[----:B------:R-:W-:Y:S02]  /*2860*/  FFMA R107, R107, c[0x0][0x188], -R7 ;  /* 0x000062006b6b7a23 */ /* 0x000fe40000000807 */
[----:B------:R-:W-:Y:S02]  /*2870*/  FMUL R88, R96, 1.4426950216293334961 ;  /* 0x3fb8aa3b60587820 */ /* 0x000fe40000400000 */
[----:B------:R-:W-:Y:S02]  /*2880*/  FFMA R32, R24, c[0x0][0x188], -R6 ;  /* 0x0000620018207a23 */ /* 0x000fe40000000806 */
[----:B------:R-:W-:Y:S01]  /*2890*/  FADD R115, R120, R115 ;  /* 0x0000007378737221 */ /* 0x000fe20000000000 */
[----:B------:R1:W-:Y:S01]  /*28a0*/  MUFU.EX2 R24, R57 ;  /* 0x0000003900187308 */ /* 0x0003e20000000800 */
[----:B------:R-:W-:-:S02]  /*28b0*/  FMUL R96, R97, 1.4426950216293334961 ;  /* 0x3fb8aa3b61607820 */ /* 0x000fc40000400000 */
[----:B------:R-:W-:Y:S02]  /*28c0*/  FADD R113, R121, R113 ;  /* 0x0000007179717221 */ /* 0x000fe40000000000 */
[----:B------:R-:W-:Y:S02]  /*28d0*/  FMUL R89, R104, 1.4426950216293334961 ;  /* 0x3fb8aa3b68597820 */ /* 0x000fe40000400000 */
[----:B------:R-:W-:Y:S02]  /*28e0*/  FMUL R97, R105, 1.4426950216293334961 ;  /* 0x3fb8aa3b69617820 */ /* 0x000fe40000400000 */
[----:B------:R-:W-:Y:S02]  /*28f0*/  FMUL R82, R82, 1.4426950216293334961 ;  /* 0x3fb8aa3b52527820 */ /* 0x000fe40000400000 */
[----:B------:R-:W-:Y:S02]  /*2900*/  FMUL R78, R99, 1.4426950216293334961 ;  /* 0x3fb8aa3b634e7820 */ /* 0x000fe40000400000 */
[----:B-1----:R-:W-:-:S02]  /*2910*/  FMUL R57, R106, 1.4426950216293334961 ;  /* 0x3fb8aa3b6a397820 */ /* 0x002fc40000400000 */
[----:B------:R-:W-:Y:S02]  /*2920*/  FMUL R74, R107, 1.4426950216293334961 ;  /* 0x3fb8aa3b6b4a7820 */ /* 0x000fe40000400000 */
[----:B------:R-:W-:Y:S02]  /*2930*/  FADD R115, R122, R115 ;  /* 0x000000737a737221 */ /* 0x000fe40000000000 */
[----:B------:R-:W-:Y:S01]  /*2940*/  FADD R100, R100, R113 ;  /* 0x0000007164647221 */ /* 0x000fe20000000000 */
[----:B------:R-:W-:Y:S01]  /*2950*/  MUFU.EX2 R88, R88 ;  /* 0x0000005800587308 */ /* 0x000fe20000000800 */
[----:B------:R-:W-:Y:S01]  /*2960*/  FADD R115, R103, R115 ;  /* 0x0000007367737221 */ /* 0x000fe20000000000 */
[----:B0-----:R-:W-:Y:S01]  /*2970*/  HMMA.16816.F32.BF16 R16, R8, R20, R16 ;  /* 0x000000140810723c */ /* 0x001fe20000041810 */
[----:B------:R-:W-:-:S05]  /*2980*/  FADD R100, R108, R100 ;  /* 0x000000646c647221 */ /* 0x000fca0000000000 */
[----:B------:R-:W0:Y:S01]  /*2990*/  MUFU.EX2 R96, R96 ;  /* 0x0000006000607308 */ /* 0x000e220000000800 */
[----:B------:R-:W-:Y:S02]  /*29a0*/  FADD R102, R102, R115 ;  /* 0x0000007366667221 */ /* 0x000fe40000000000 */
[----:B------:R-:W-:-:S05]  /*29b0*/  FADD R101, R101, R100 ;  /* 0x0000006465657221 */ /* 0x000fca0000000000 */
[----:B------:R-:W-:Y:S08]  /*29c0*/  MUFU.EX2 R89, R89 ;  /* 0x0000005900597308 */ /* 0x000ff00000000800 */
[----:B------:R-:W1:Y:S08]  /*29d0*/  MUFU.EX2 R97, R97 ;  /* 0x0000006100617308 */ /* 0x000e700000000800 */
[----:B------:R-:W-:Y:S08]  /*29e0*/  MUFU.EX2 R82, R82 ;  /* 0x0000005200527308 */ /* 0x000ff00000000800 */
[----:B------:R-:W2:Y:S08]  /*29f0*/  MUFU.EX2 R78, R78 ;  /* 0x0000004e004e7308 */ /* 0x000eb00000000800 */
[----:B------:R-:W-:Y:S08]  /*2a00*/  MUFU.EX2 R57, R57 ;  /* 0x0000003900397308 */ /* 0x000ff00000000800 */
[----:B------:R-:W3:Y:S01]  /*2a10*/  MUFU.EX2 R74, R74 ;  /* 0x0000004a004a7308 */ /* 0x000ee20000000800 */
[----:B------:R-:W-:-:S02]  /*2a20*/  FADD R102, R109, R102 ;  /* 0x000000666d667221 */ /* 0x000fc40000000000 */
[----:B------:R-:W-:Y:S02]  /*2a30*/  FADD R101, R111, R101 ;  /* 0x000000656f657221 */ /* 0x000fe40000000000 */
[----:B------:R-:W-:Y:S02]  /*2a40*/  FFMA R20, R87, c[0x0][0x188], -R7 ;  /* 0x0000620057147a23 */ /* 0x000fe40000000807 */
[----:B------:R-:W-:Y:S02]  /*2a50*/  FADD R102, R110, R102 ;  /* 0x000000666e667221 */ /* 0x000fe40000000000 */
[----:B------:R-:W-:Y:S01]  /*2a60*/  FADD R101, R12, R101 ;  /* 0x000000650c657221 */ /* 0x000fe20000000000 */
[----:B------:R-:W-:Y:S01]  /*2a70*/  HMMA.16816.F32.BF16 R52, R8, R64, R52 ;  /* 0x000000400834723c */ /* 0x000fe20000041834 */
[----:B------:R-:W-:Y:S02]  /*2a80*/  FFMA R33, R25, c[0x0][0x188], -R6 ;  /* 0x0000620019217a23 */ /* 0x000fe40000000806 */
[----:B------:R-:W-:-:S02]  /*2a90*/  FMUL R20, R20, 1.4426950216293334961 ;  /* 0x3fb8aa3b14147820 */ /* 0x000fc40000400000 */
[--C-:B------:R-:W-:Y:S02]  /*2aa0*/  FFMA R49, R49, c[0x0][0x188], -R6.reuse ;  /* 0x0000620031317a23 */ /* 0x100fe40000000806 */
[--C-:B------:R-:W-:Y:S01]  /*2ab0*/  FFMA R40, R40, c[0x0][0x188], -R6.reuse ;  /* 0x0000620028287a23 */ /* 0x100fe20000000806 */
[----:B------:R-:W-:Y:S01]  /*2ac0*/  HMMA.16816.F32.BF16 R60, R8, R68, R60 ;  /* 0x00000044083c723c */ /* 0x000fe2000004183c */
[----:B------:R-:W-:Y:S02]  /*2ad0*/  FFMA R41, R41, c[0x0][0x188], -R6 ;  /* 0x0000620029297a23 */ /* 0x000fe40000000806 */
[--C-:B------:R-:W-:Y:S02]  /*2ae0*/  FFMA R50, R50, c[0x0][0x188], -R7.reuse ;  /* 0x0000620032327a23 */ /* 0x100fe40000000807 */
[----:B------:R-:W-:Y:S02]  /*2af0*/  FFMA R51, R51, c[0x0][0x188], -R7 ;  /* 0x0000620033337a23 */ /* 0x000fe40000000807 */
[----:B0-----:R-:W-:Y:S01]  /*2b00*/  F2FP.BF16.PACK_AB R8, R96, R88 ;  /* 0x000000586008723e */ /* 0x001fe200000010ff */
[----:B------:R-:W-:Y:S01]  /*2b10*/  FADD R102, R75, R102 ;  /* 0x000000664b667221 */ /* 0x000fe20000000000 */
[----:B-1----:R-:W-:Y:S01]  /*2b20*/  F2FP.BF16.PACK_AB R10, R97, R89 ;  /* 0x00000059610a723e */ /* 0x002fe200000010ff */
[----:B------:R-:W-:Y:S01]  /*2b30*/  FFMA R44, R44, c[0x0][0x188], -R6 ;  /* 0x000062002c2c7a23 */ /* 0x000fe20000000806 */
[----:B--2---:R-:W-:Y:S01]  /*2b40*/  F2FP.BF16.PACK_AB R9, R78, R82 ;  /* 0x000000524e09723e */ /* 0x004fe200000010ff */
[----:B------:R-:W-:Y:S01]  /*2b50*/  FADD R13, R13, R101 ;  /* 0x000000650d0d7221 */ /* 0x000fe20000000000 */
[----:B---3--:R-:W-:Y:S01]  /*2b60*/  F2FP.BF16.PACK_AB R11, R74, R57 ;  /* 0x000000394a0b723e */ /* 0x008fe200000010ff */
[----:B------:R-:W-:Y:S01]  /*2b70*/  FMUL R32, R32, 1.4426950216293334961 ;  /* 0x3fb8aa3b20207820 */ /* 0x000fe20000400000 */
[----:B------:R0:W-:Y:S01]  /*2b80*/  MUFU.EX2 R64, R20 ;  /* 0x0000001400407308 */ /* 0x0001e20000000800 */
[----:B------:R-:W-:-:S02]  /*2b90*/  FMUL R33, R33, 1.4426950216293334961 ;  /* 0x3fb8aa3b21217820 */ /* 0x000fc40000400000 */
[----:B------:R-:W-:Y:S02]  /*2ba0*/  FMUL R49, R49, 1.4426950216293334961 ;  /* 0x3fb8aa3b31317820 */ /* 0x000fe40000400000 */
[----:B------:R-:W-:Y:S02]  /*2bb0*/  FMUL R40, R40, 1.4426950216293334961 ;  /* 0x3fb8aa3b28287820 */ /* 0x000fe40000400000 */
[----:B------:R-:W-:Y:S02]  /*2bc0*/  FMUL R41, R41, 1.4426950216293334961 ;  /* 0x3fb8aa3b29297820 */ /* 0x000fe40000400000 */
[--C-:B------:R-:W-:Y:S02]  /*2bd0*/  FFMA R21, R42, c[0x0][0x188], -R7.reuse ;  /* 0x000062002a157a23 */ /* 0x100fe40000000807 */
[----:B0-----:R-:W-:Y:S02]  /*2be0*/  FFMA R20, R43, c[0x0][0x188], -R7 ;  /* 0x000062002b147a23 */ /* 0x001fe40000000807 */
[----:B------:R-:W-:-:S02]  /*2bf0*/  FMUL R50, R50, 1.4426950216293334961 ;  /* 0x3fb8aa3b32327820 */ /* 0x000fc40000400000 */
[----:B------:R-:W-:Y:S02]  /*2c00*/  FMUL R51, R51, 1.4426950216293334961 ;  /* 0x3fb8aa3b33337820 */ /* 0x000fe40000400000 */
[----:B------:R-:W-:Y:S02]  /*2c10*/  FADD R102, R79, R102 ;  /* 0x000000664f667221 */ /* 0x000fe40000000000 */
[--C-:B------:R-:W-:Y:S02]  /*2c20*/  FFMA R84, R84, c[0x0][0x188], -R6.reuse ;  /* 0x0000620054547a23 */ /* 0x100fe40000000806 */
[--C-:B------:R-:W-:Y:S02]  /*2c30*/  FFMA R85, R85, c[0x0][0x188], -R6.reuse ;  /* 0x0000620055557a23 */ /* 0x100fe40000000806 */
[----:B------:R-:W-:Y:S02]  /*2c40*/  FMUL R44, R44, 1.4426950216293334961 ;  /* 0x3fb8aa3b2c2c7820 */ /* 0x000fe40000400000 */
[----:B------:R-:W-:Y:S01]  /*2c50*/  FADD R14, R14, R13 ;  /* 0x0000000d0e0e7221 */ /* 0x000fe20000000000 */
[----:B------:R-:W-:Y:S01]  /*2c60*/  MUFU.EX2 R25, R32 ;  /* 0x0000002000197308 */ /* 0x000fe20000000800 */
[--C-:B------:R-:W-:Y:S01]  /*2c70*/  FFMA R73, R45, c[0x0][0x188], -R6.reuse ;  /* 0x000062002d497a23 */ /* 0x100fe20000000806 */
[----:B------:R-:W-:Y:S01]  /*2c80*/  HMMA.16816.F32.BF16 R36, R8, R34, R36 ;  /* 0x000000220824723c */ /* 0x000fe20000041824 */
[----:B------:R-:W-:-:S02]  /*2c90*/  FFMA R56, R56, c[0x0][0x188], -R6 ;  /* 0x0000620038387a23 */ /* 0x000fc40000000806 */
[----:B------:R-:W-:Y:S02]  /*2ca0*/  FFMA R86, R86, c[0x0][0x188], -R7 ;  /* 0x0000620056567a23 */ /* 0x000fe40000000807 */
[----:B------:R-:W-:Y:S01]  /*2cb0*/  FADD R80, R80, R102 ;  /* 0x0000006650507221 */ /* 0x000fe20000000000 */
[----:B------:R0:W-:Y:S01]  /*2cc0*/  MUFU.EX2 R45, R33 ;  /* 0x00000021002d7308 */ /* 0x0001e20000000800 */
[----:B------:R-:W-:Y:S01]  /*2cd0*/  FMUL R84, R84, 1.4426950216293334961 ;  /* 0x3fb8aa3b54547820 */ /* 0x000fe20000400000 */
[----:B------:R-:W-:Y:S01]  /*2ce0*/  HMMA.16816.F32.BF16 R16, R8, R22, R16 ;  /* 0x000000160810723c */ /* 0x000fe20000041810 */
[----:B------:R-:W-:Y:S02]  /*2cf0*/  FMUL R85, R85, 1.4426950216293334961 ;  /* 0x3fb8aa3b55557820 */ /* 0x000fe40000400000 */
[----:B------:R-:W-:Y:S02]  /*2d00*/  FMUL R12, R21, 1.4426950216293334961 ;  /* 0x3fb8aa3b150c7820 */ /* 0x000fe40000400000 */
[----:B------:R-:W-:Y:S01]  /*2d10*/  FMUL R13, R20, 1.4426950216293334961 ;  /* 0x3fb8aa3b140d7820 */ /* 0x000fe20000400000 */
[----:B------:R-:W-:Y:S01]  /*2d20*/  MUFU.EX2 R105, R49 ;  /* 0x0000003100697308 */ /* 0x000fe20000000800 */
[----:B0-----:R-:W0:Y:S01]  /*2d30*/  LDSM.16.M88.4 R32, [R4+0x4880] ;  /* 0x004880000420783b */ /* 0x001e220000000200 */
[----:B------:R-:W-:-:S03]  /*2d40*/  FADD R14, R48, R14 ;  /* 0x0000000e300e7221 */ /* 0x000fc60000000000 */
[----:B------:R-:W-:Y:S03]  /*2d50*/  LDSM.16.M88.4 R20, [R4+0x5080] ;  /* 0x005080000414783b */ /* 0x000fe60000000200 */
[----:B------:R-:W-:Y:S01]  /*2d60*/  MUFU.EX2 R118, R40 ;  /* 0x0000002800767308 */ /* 0x000fe20000000800 */
[----:B------:R-:W-:-:S07]  /*2d70*/  FADD R80, R81, R80 ;  /* 0x0000005051507221 */ /* 0x000fce0000000000 */
[----:B------:R1:W-:Y:S01]  /*2d80*/  MUFU.EX2 R104, R41 ;  /* 0x0000002900687308 */ /* 0x0003e20000000800 */
[----:B------:R-:W-:-:S07]  /*2d90*/  FADD R88, R88, R80 ;  /* 0x0000005058587221 */ /* 0x000fce0000000000 */
[----:B------:R2:W-:Y:S01]  /*2da0*/  MUFU.EX2 R83, R44 ;  /* 0x0000002c00537308 */ /* 0x0005e20000000800 */
[----:B-1----:R-:W1:Y:S07]  /*2db0*/  LDSM.16.M88.4 R40, [R4+0x4080] ;  /* 0x004080000428783b */ /* 0x002e6e0000000200 */
[----:B------:R-:W-:Y:S01]  /*2dc0*/  MUFU.EX2 R65, R50 ;  /* 0x0000003200417308 */ /* 0x000fe20000000800 */
[----:B--2---:R-:W-:Y:S02]  /*2dd0*/  FMUL R44, R56, 1.4426950216293334961 ;  /* 0x3fb8aa3b382c7820 */ /* 0x004fe40000400000 */
[----:B------:R-:W-:-:S05]  /*2de0*/  FMUL R56, R86, 1.4426950216293334961 ;  /* 0x3fb8aa3b56387820 */ /* 0x000fca0000400000 */
[----:B------:R2:W-:Y:S01]  /*2df0*/  MUFU.EX2 R68, R51 ;  /* 0x0000003300447308 */ /* 0x0005e20000000800 */
[----:B------:R-:W-:Y:S01]  /*2e00*/  FADD R82, R82, R14 ;  /* 0x0000000e52527221 */ /* 0x000fe20000000000 */
[----:B--2---:R-:W2:Y:S06]  /*2e10*/  LDSM.16.M88.4 R48, [R4+0x5880] ;  /* 0x005880000430783b */ /* 0x004eac0000000200 */
[----:B------:R-:W-:Y:S01]  /*2e20*/  MUFU.EX2 R84, R84 ;  /* 0x0000005400547308 */ /* 0x000fe20000000800 */
[----:B------:R-:W-:-:S07]  /*2e30*/  FADD R88, R96, R88 ;  /* 0x0000005860587221 */ /* 0x000fce0000000000 */
[----:B------:R-:W3:Y:S01]  /*2e40*/  MUFU.EX2 R85, R85 ;  /* 0x0000005500557308 */ /* 0x000ee20000000800 */
[----:B------:R-:W-:-:S07]  /*2e50*/  FADD R82, R78, R82 ;  /* 0x000000524e527221 */ /* 0x000fce0000000000 */
[----:B------:R-:W4:Y:S01]  /*2e60*/  MUFU.EX2 R56, R56 ;  /* 0x0000003800387308 */ /* 0x000f220000000800 */
[----:B------:R-:W-:Y:S01]  /*2e70*/  FADD R88, R89, R88 ;  /* 0x0000005859587221 */ /* 0x000fe20000000000 */
[----:B------:R-:W-:Y:S01]  /*2e80*/  HMMA.16816.F32.BF16 R52, R8, R66, R52 ;  /* 0x000000420834723c */ /* 0x000fe20000041834 */
[----:B------:R-:W-:Y:S02]  /*2e90*/  FADD R82, R57, R82 ;  /* 0x0000005239527221 */ /* 0x000fe40000000000 */
[--C-:B------:R-:W-:Y:S02]  /*2ea0*/  FFMA R30, R30, c[0x0][0x188], -R7.reuse ;  /* 0x000062001e1e7a23 */ /* 0x100fe40000000807 */
[----:B------:R-:W-:-:S03]  /*2eb0*/  FFMA R31, R31, c[0x0][0x188], -R7 ;  /* 0x000062001f1f7a23 */ /* 0x000fc60000000807 */
[----:B------:R-:W-:Y:S01]  /*2ec0*/  HMMA.16816.F32.BF16 R60, R8, R70, R60 ;  /* 0x00000046083c723c */ /* 0x000fe2000004183c */
[----:B------:R-:W-:Y:S02]  /*2ed0*/  FADD R88, R97, R88 ;  /* 0x0000005861587221 */ /* 0x000fe40000000000 */
[----:B------:R-:W-:Y:S02]  /*2ee0*/  FADD R74, R74, R82 ;  /* 0x000000524a4a7221 */ /* 0x000fe40000000000 */
[--C-:B------:R-:W-:Y:S02]  /*2ef0*/  FFMA R46, R46, c[0x0][0x188], -R7.reuse ;  /* 0x000062002e2e7a23 */ /* 0x100fe40000000807 */
[----:B------:R-:W-:Y:S01]  /*2f00*/  FFMA R47, R47, c[0x0][0x188], -R7 ;  /* 0x000062002f2f7a23 */ /* 0x000fe20000000807 */
[----:B---3--:R-:W-:Y:S01]  /*2f10*/  F2FP.BF16.PACK_AB R8, R85, R84 ;  /* 0x000000545508723e */ /* 0x008fe200000010ff */
[----:B------:R-:W-:Y:S01]  /*2f20*/  FMUL R14, R30, 1.4426950216293334961 ;  /* 0x3fb8aa3b1e0e7820 */ /* 0x000fe20000400000 */
[----:B------:R-:W3:Y:S01]  /*2f30*/  MUFU.EX2 R12, R12 ;  /* 0x0000000c000c7308 */ /* 0x000ee20000000800 */
[----:B------:R-:W-:-:S02]  /*2f40*/  FMUL R30, R31, 1.4426950216293334961 ;  /* 0x3fb8aa3b1f1e7820 */ /* 0x000fc40000400000 */
[----:B------:R-:W-:Y:S02]  /*2f50*/  FADD R84, R84, R88 ;  /* 0x0000005854547221 */ /* 0x000fe40000000000 */
[----:B----4-:R-:W-:Y:S02]  /*2f60*/  FADD R31, R56, R74 ;  /* 0x0000004a381f7221 */ /* 0x010fe40000000000 */
[----:B------:R-:W-:Y:S02]  /*2f70*/  FMUL R46, R46, 1.4426950216293334961 ;  /* 0x3fb8aa3b2e2e7820 */ /* 0x000fe40000400000 */
[----:B------:R-:W-:Y:S01]  /*2f80*/  FMUL R47, R47, 1.4426950216293334961 ;  /* 0x3fb8aa3b2f2f7820 */ /* 0x000fe20000400000 */
[----:B------:R-:W4:Y:S01]  /*2f90*/  MUFU.EX2 R13, R13 ;  /* 0x0000000d000d7308 */ /* 0x000f220000000800 */
[----:B------:R-:W-:Y:S01]  /*2fa0*/  F2FP.BF16.PACK_AB R9, R64, R56 ;  /* 0x000000384009723e */ /* 0x000fe200000010ff */
[----:B------:R-:W-:Y:S02]  /*2fb0*/  FADD R85, R85, R84 ;  /* 0x0000005455557221 */ /* 0x000fe40000000000 */
[----:B------:R-:W-:-:S02]  /*2fc0*/  FMUL R73, R73, 1.4426950216293334961 ;  /* 0x3fb8aa3b49497820 */ /* 0x000fc40000400000 */
[----:B------:R-:W-:Y:S01]  /*2fd0*/  FADD R64, R64, R31 ;  /* 0x0000001f40407221 */ /* 0x000fe20000000000 */
[----:B------:R-:W-:Y:S01]  /*2fe0*/  F2FP.BF16.PACK_AB R10, R105, R114 ;  /* 0x00000072690a723e */ /* 0x000fe200000010ff */
[----:B------:R-:W-:Y:S01]  /*2ff0*/  FFMA R28, R28, c[0x0][0x188], -R6 ;  /* 0x000062001c1c7a23 */ /* 0x000fe20000000806 */
[----:B------:R-:W-:Y:S01]  /*3000*/  MUFU.EX2 R46, R46 ;  /* 0x0000002e002e7308 */ /* 0x000fe20000000800 */
[----:B------:R-:W-:Y:S01]  /*3010*/  F2FP.BF16.PACK_AB R11, R68, R65 ;  /* 0x00000041440b723e */ /* 0x000fe200000010ff */
[----:B------:R-:W-:Y:S02]  /*3020*/  FADD R114, R114, R85 ;  /* 0x0000005572727221 */ /* 0x000fe40000000000 */
[----:B------:R-:W-:Y:S02]  /*3030*/  FADD R65, R65, R64 ;  /* 0x0000004041417221 */ /* 0x000fe40000000000 */
[----:B------:R-:W-:Y:S02]  /*3040*/  FFMA R29, R29, c[0x0][0x188], -R6 ;  /* 0x000062001d1d7a23 */ /* 0x000fe40000000806 */
[----:B------:R-:W5:Y:S01]  /*3050*/  MUFU.EX2 R47, R47 ;  /* 0x0000002f002f7308 */ /* 0x000f620000000800 */
[----:B------:R-:W-:-:S02]  /*3060*/  FMUL R28, R28, 1.4426950216293334961 ;  /* 0x3fb8aa3b1c1c7820 */ /* 0x000fc40000400000 */
[----:B------:R-:W-:Y:S02]  /*3070*/  FADD R105, R105, R114 ;  /* 0x0000007269697221 */ /* 0x000fe40000000000 */
[----:B------:R-:W-:-:S03]  /*3080*/  FADD R65, R68, R65 ;  /* 0x0000004144417221 */ /* 0x000fc60000000000 */
[----:B------:R-:W2:Y:S01]  /*3090*/  MUFU.EX2 R73, R73 ;  /* 0x0000004900497308 */ /* 0x000ea20000000800 */
[----:B------:R-:W-:Y:S02]  /*30a0*/  FMUL R15, R29, 1.4426950216293334961 ;  /* 0x3fb8aa3b1d0f7820 */ /* 0x000fe40000400000 */
[--C-:B------:R-:W-:Y:S01]  /*30b0*/  FFMA R92, R92, c[0x0][0x188], -R6.reuse ;  /* 0x000062005c5c7a23 */ /* 0x100fe20000000806 */
[C---:B0-----:R-:W-:Y:S01]  /*30c0*/  HMMA.16816.F32.BF16 R16, R8.reuse, R32, R16 ;  /* 0x000000200810723c */ /* 0x041fe20000041810 */
[----:B------:R-:W-:Y:S02]  /*30d0*/  FFMA R94, R94, c[0x0][0x188], -R7 ;  /* 0x000062005e5e7a23 */ /* 0x000fe40000000807 */
[----:B------:R-:W-:Y:S01]  /*30e0*/  FADD R105, R118, R105 ;  /* 0x0000006976697221 */ /* 0x000fe20000000000 */
[----:B------:R0:W2:Y:S01]  /*30f0*/  MUFU.EX2 R72, R28 ;  /* 0x0000001c00487308 */ /* 0x0000a20000000800 */
[----:B------:R-:W-:Y:S02]  /*3100*/  FFMA R93, R93, c[0x0][0x188], -R6 ;  /* 0x000062005d5d7a23 */ /* 0x000fe40000000806 */
[----:B---3--:R-:W-:Y:S01]  /*3110*/  FADD R32, R12, R65 ;  /* 0x000000410c207221 */ /* 0x008fe20000000000 */
[----:B-1----:R-:W-:Y:S01]  /*3120*/  HMMA.16816.F32.BF16 R36, R8, R40, R36 ;  /* 0x000000280824723c */ /* 0x002fe20000041824 */
[----:B------:R-:W-:Y:S01]  /*3130*/  FFMA R95, R95, c[0x0][0x188], -R7 ;  /* 0x000062005f5f7a23 */ /* 0x000fe20000000807 */
[----:B------:R-:W1:Y:S02]  /*3140*/  LDSM.16.M88.4 R64, [R90+0x4080] ;  /* 0x004080005a40783b */ /* 0x000e640000000200 */
[----:B------:R-:W3:Y:S01]  /*3150*/  MUFU.EX2 R14, R14 ;  /* 0x0000000e000e7308 */ /* 0x000ee20000000800 */
[----:B0-----:R-:W-:-:S02]  /*3160*/  FMUL R28, R92, 1.4426950216293334961 ;  /* 0x3fb8aa3b5c1c7820 */ /* 0x001fc40000400000 */
[----:B------:R-:W-:Y:S01]  /*3170*/  FMUL R75, R94, 1.4426950216293334961 ;  /* 0x3fb8aa3b5e4b7820 */ /* 0x000fe20000400000 */
[----:B------:R-:W-:Y:S01]  /*3180*/  HMMA.16816.F32.BF16 R52, R8, R20, R52 ;  /* 0x000000140834723c */ /* 0x000fe20000041834 */
[----:B------:R-:W-:-:S03]  /*3190*/  FMUL R29, R93, 1.4426950216293334961 ;  /* 0x3fb8aa3b5d1d7820 */ /* 0x000fc60000400000 */
[----:B------:R-:W0:Y:S04]  /*31a0*/  MUFU.EX2 R15, R15 ;  /* 0x0000000f000f7308 */ /* 0x000e280000000800 */
[----:B--2---:R-:W-:Y:S01]  /*31b0*/  HMMA.16816.F32.BF16 R60, R8, R48, R60 ;  /* 0x00000030083c723c */ /* 0x004fe2000004183c */
[----:B------:R-:W-:-:S03]  /*31c0*/  FMUL R20, R95, 1.4426950216293334961 ;  /* 0x3fb8aa3b5f147820 */ /* 0x000fc60000400000 */
[----:B------:R-:W2:Y:S03]  /*31d0*/  MUFU.EX2 R30, R30 ;  /* 0x0000001e001e7308 */ /* 0x000ea60000000800 */
[C---:B------:R-:W-:Y:S01]  /*31e0*/  F2FP.BF16.PACK_AB R8, R104.reuse, R118 ;  /* 0x000000766808723e */ /* 0x040fe200000010ff */
[----:B------:R-:W-:Y:S01]  /*31f0*/  FADD R104, R104, R105 ;  /* 0x0000006968687221 */ /* 0x000fe20000000000 */
[C---:B----4-:R-:W-:Y:S01]  /*3200*/  F2FP.BF16.PACK_AB R9, R13.reuse, R12 ;  /* 0x0000000c0d09723e */ /* 0x050fe200000010ff */
[----:B------:R-:W-:Y:S01]  /*3210*/  FADD R13, R13, R32 ;  /* 0x000000200d0d7221 */ /* 0x000fe20000000000 */
[----:B-----5:R-:W-:Y:S01]  /*3220*/  F2FP.BF16.PACK_AB R11, R47, R46 ;  /* 0x0000002e2f0b723e */ /* 0x020fe200000010ff */
[----:B------:R-:W-:Y:S01]  /*3230*/  FFMA R58, R58, c[0x0][0x188], -R7 ;  /* 0x000062003a3a7a23 */ /* 0x000fe20000000807 */
[----:B------:R-:W4:Y:S01]  /*3240*/  MUFU.EX2 R28, R28 ;  /* 0x0000001c001c7308 */ /* 0x000f220000000800 */
[----:B------:R-:W-:-:S02]  /*3250*/  FADD R104, R83, R104 ;  /* 0x0000006853687221 */ /* 0x000fc40000000000 */
[----:B------:R-:W-:Y:S01]  /*3260*/  FADD R46, R46, R13 ;  /* 0x0000000d2e2e7221 */ /* 0x000fe20000000000 */
[----:B------:R-:W-:Y:S01]  /*3270*/  F2FP.BF16.PACK_AB R10, R73, R83 ;  /* 0x00000053490a723e */ /* 0x000fe200000010ff */
[----:B------:R-:W-:-:S03]  /*3280*/  FMUL R12, R58, 1.4426950216293334961 ;  /* 0x3fb8aa3b3a0c7820 */ /* 0x000fc60000400000 */
[----:B------:R-:W5:Y:S01]  /*3290*/  MUFU.EX2 R75, R75 ;  /* 0x0000004b004b7308 */ /* 0x000f620000000800 */
[--C-:B------:R-:W-:Y:S02]  /*32a0*/  FFMA R59, R59, c[0x0][0x188], -R7.reuse ;  /* 0x000062003b3b7a23 */ /* 0x100fe40000000807 */
[----:B------:R-:W-:Y:S02]  /*32b0*/  FFMA R26, R26, c[0x0][0x188], -R7 ;  /* 0x000062001a1a7a23 */ /* 0x000fe40000000807 */
[----:B------:R-:W-:Y:S02]  /*32c0*/  FADD R73, R73, R104 ;  /* 0x0000006849497221 */ /* 0x000fe40000000000 */
[----:B------:R-:W-:Y:S01]  /*32d0*/  FADD R47, R47, R46 ;  /* 0x0000002e2f2f7221 */ /* 0x000fe20000000000 */
[----:B------:R-:W1:Y:S01]  /*32e0*/  MUFU.EX2 R29, R29 ;  /* 0x0000001d001d7308 */ /* 0x000e620000000800 */
[----:B------:R-:W-:Y:S02]  /*32f0*/  FMUL R13, R59, 1.4426950216293334961 ;  /* 0x3fb8aa3b3b0d7820 */ /* 0x000fe40000400000 */
[----:B------:R-:W-:-:S02]  /*3300*/  FMUL R21, R26, 1.4426950216293334961 ;  /* 0x3fb8aa3b1a157820 */ /* 0x000fc40000400000 */
[----:B------:R-:W-:-:S03]  /*3310*/  FADD R26, R72, R73 ;  /* 0x00000049481a7221 */ /* 0x000fc60000000000 */
[----:B------:R-:W1:Y:S01]  /*3320*/  MUFU.EX2 R20, R20 ;  /* 0x0000001400147308 */ /* 0x000e620000000800 */
[----:B---3--:R-:W-:Y:S02]  /*3330*/  FADD R47, R14, R47 ;  /* 0x0000002f0e2f7221 */ /* 0x008fe40000000000 */
[----:B------:R-:W-:Y:S02]  /*3340*/  FFMA R27, R27, c[0x0][0x188], -R7 ;  /* 0x000062001b1b7a23 */ /* 0x000fe40000000807 */
[----:B0-----:R-:W-:-:S03]  /*3350*/  FADD R31, R15, R26 ;  /* 0x0000001a0f1f7221 */ /* 0x001fc60000000000 */
[----:B------:R-:W0:Y:S01]  /*3360*/  MUFU.EX2 R44, R44 ;  /* 0x0000002c002c7308 */ /* 0x000e220000000800 */
[----:B--2---:R-:W-:-:S07]  /*3370*/  FADD R32, R30, R47 ;  /* 0x0000002f1e207221 */ /* 0x004fce0000000000 */
[----:B------:R-:W2:Y:S01]  /*3380*/  MUFU.EX2 R12, R12 ;  /* 0x0000000c000c7308 */ /* 0x000ea20000000800 */
[----:B------:R-:W-:Y:S02]  /*3390*/  FMUL R26, R27, 1.4426950216293334961 ;  /* 0x3fb8aa3b1b1a7820 */ /* 0x000fe40000400000 */
[----:B----4-:R-:W-:-:S05]  /*33a0*/  FADD R46, R28, R31 ;  /* 0x0000001f1c2e7221 */ /* 0x010fca0000000000 */
[----:B------:R-:W3:Y:S01]  /*33b0*/  MUFU.EX2 R13, R13 ;  /* 0x0000000d000d7308 */ /* 0x000ee20000000800 */
[----:B-----5:R-:W-:Y:S02]  /*33c0*/  FADD R31, R75, R32 ;  /* 0x000000204b1f7221 */ /* 0x020fe40000000000 */
[----:B-1----:R-:W-:-:S05]  /*33d0*/  FADD R27, R29, R46 ;  /* 0x0000002e1d1b7221 */ /* 0x002fca0000000000 */
[----:B------:R-:W1:Y:S01]  /*33e0*/  MUFU.EX2 R21, R21 ;  /* 0x0000001500157308 */ /* 0x000e620000000800 */
[----:B------:R-:W-:Y:S02]  /*33f0*/  FADD R31, R20, R31 ;  /* 0x0000001f141f7221 */ /* 0x000fe40000000000 */
[----:B0-----:R-:W-:-:S05]  /*3400*/  FADD R27, R44, R27 ;  /* 0x0000001b2c1b7221 */ /* 0x001fca0000000000 */
[----:B------:R-:W0:Y:S01]  /*3410*/  MUFU.EX2 R26, R26 ;  /* 0x0000001a001a7308 */ /* 0x000e220000000800 */
[----:B--2---:R-:W-:Y:S01]  /*3420*/  FADD R46, R12, R31 ;  /* 0x0000001f0c2e7221 */ /* 0x004fe20000000000 */
[----:B------:R-:W-:Y:S03]  /*3430*/  HMMA.16816.F32.BF16 R52, R8, R22, R52 ;  /* 0x000000160834723c */ /* 0x000fe60000041834 */
[----:B---3--:R-:W-:-:S04]  /*3440*/  FADD R46, R13, R46 ;  /* 0x0000002e0d2e7221 */ /* 0x008fc80000000000 */
[----:B------:R-:W-:Y:S01]  /*3450*/  FADD R22, R24, R27 ;  /* 0x0000001b18167221 */ /* 0x000fe20000000000 */
[----:B------:R-:W-:Y:S01]  /*3460*/  HMMA.16816.F32.BF16 R36, R8, R42, R36 ;  /* 0x0000002a0824723c */ /* 0x000fe20000041824 */
[----:B------:R-:W-:Y:S01]  /*3470*/  LDSM.16.M88.4 R40, [R90+0x5080] ;  /* 0x005080005a28783b */ /* 0x000fe20000000200 */
[----:B-1----:R-:W-:Y:S02]  /*3480*/  FADD R23, R21, R46 ;  /* 0x0000002e15177221 */ /* 0x002fe40000000000 */
[----:B------:R-:W-:-:S04]  /*3490*/  FADD R22, R25, R22 ;  /* 0x0000001619167221 */ /* 0x000fc80000000000 */
[C---:B------:R-:W-:Y:S01]  /*34a0*/  HMMA.16816.F32.BF16 R56, R8.reuse, R34, R16 ;  /* 0x000000220838723c */ /* 0x040fe20000041810 */
[----:B------:R-:W-:Y:S04]  /*34b0*/  LDSM.16.M88.4 R16, [R90+0x4880] ;  /* 0x004880005a10783b */ /* 0x000fe80000000200 */
[----:B------:R-:W-:Y:S03]  /*34c0*/  LDSM.16.M88.4 R32, [R90+0x5880] ;  /* 0x005880005a20783b */ /* 0x000fe60000000200 */
[----:B------:R-:W-:Y:S07]  /*34d0*/  HMMA.16816.F32.BF16 R60, R8, R50, R60 ;  /* 0x00000032083c723c */ /* 0x000fee000004183c */
[----:B------:R-:W-:-:S02]  /*34e0*/  FADD R8, R45, R22 ;  /* 0x000000162d087221 */ /* 0x000fc40000000000 */
[----:B0-----:R-:W-:-:S03]  /*34f0*/  FADD R9, R26, R23 ;  /* 0x000000171a097221 */ /* 0x001fc60000000000 */
[----:B------:R-:W0:Y:S04]  /*3500*/  SHFL.BFLY PT, R10, R8, 0x2, 0x1f ;  /* 0x0c401f00080a7f89 */ /* 0x000e2800000e0000 */
[----:B------:R-:W1:Y:S01]  /*3510*/  SHFL.BFLY PT, R11, R9, 0x2, 0x1f ;  /* 0x0c401f00090b7f89 */ /* 0x000e6200000e0000 */
[----:B------:R-:W-:Y:S02]  /*3520*/  F2FP.BF16.PACK_AB R72, R15, R72 ;  /* 0x000000480f48723e */ /* 0x000fe400000010ff */
[----:B------:R-:W-:Y:S02]  /*3530*/  F2FP.BF16.PACK_AB R74, R29, R28 ;  /* 0x0000001c1d4a723e */ /* 0x000fe400000010ff */
[----:B------:R-:W-:Y:S02]  /*3540*/  F2FP.BF16.PACK_AB R73, R30, R14 ;  /* 0x0000000e1e49723e */ /* 0x000fe400000010ff */
[----:B------:R-:W-:-:S07]  /*3550*/  F2FP.BF16.PACK_AB R75, R20, R75 ;  /* 0x0000004b144b723e */ /* 0x000fce00000010ff */
[----:B------:R-:W-:Y:S01]  /*3560*/  HMMA.16816.F32.BF16 R36, R72, R64, R36 ;  /* 0x000000404824723c */ /* 0x000fe20000041824 */
[----:B0-----:R-:W-:Y:S02]  /*3570*/  FADD R27, R8, R10 ;  /* 0x0000000a081b7221 */ /* 0x001fe40000000000 */
[----:B-1----:R-:W-:-:S05]  /*3580*/  FADD R29, R9, R11 ;  /* 0x0000000b091d7221 */ /* 0x002fca0000000000 */
[C---:B------:R-:W-:Y:S01]  /*3590*/  HMMA.16816.F32.BF16 R56, R72.reuse, R16, R56 ;  /* 0x000000104838723c */ /* 0x040fe20000041838 */
[----:B------:R-:W0:Y:S04]  /*35a0*/  SHFL.BFLY PT, R28, R27, 0x1, 0x1f ;  /* 0x0c201f001b1c7f89 */ /* 0x000e2800000e0000 */
[----:B------:R-:W1:Y:S03]  /*35b0*/  SHFL.BFLY PT, R30, R29, 0x1, 0x1f ;  /* 0x0c201f001d1e7f89 */ /* 0x000e6600000e0000 */
[C---:B------:R-:W-:Y:S08]  /*35c0*/  HMMA.16816.F32.BF16 R52, R72.reuse, R40, R52 ;  /* 0x000000284834723c */ /* 0x040ff00000041834 */
[----:B------:R-:W-:Y:S01]  /*35d0*/  HMMA.16816.F32.BF16 R60, R72, R32, R60 ;  /* 0x00000020483c723c */ /* 0x000fe2000004183c */
[----:B------:R-:W-:-:S04]  /*35e0*/  IADD3 R117, R117, 0x80, RZ ;  /* 0x0000008075757810 */ /* 0x000fc80007ffe0ff */
[----:B------:R-:W-:Y:S02]  /*35f0*/  ISETP.GE.AND P0, PT, R117, c[0x0][0x1d0], PT ;  /* 0x0000740075007a0c */ /* 0x000fe40003f06270 */
[----:B------:R-:W-:Y:S02]  /*3600*/  F2FP.BF16.PACK_AB R8, R24, R44 ;  /* 0x0000002c1808723e */ /* 0x000fe400000010ff */
[----:B------:R-:W-:Y:S02]  /*3610*/  F2FP.BF16.PACK_AB R10, R45, R25 ;  /* 0x000000192d0a723e */ /* 0x000fe400000010ff */
[----:B------:R-:W-:Y:S02]  /*3620*/  F2FP.BF16.PACK_AB R9, R13, R12 ;  /* 0x0000000c0d09723e */ /* 0x000fe400000010ff */
[----:B------:R-:W-:Y:S01]  /*3630*/  F2FP.BF16.PACK_AB R11, R26, R21 ;  /* 0x000000151a0b723e */ /* 0x000fe200000010ff */
[----:B0-----:R-:W-:Y:S01]  /*3640*/  FADD R27, R27, R28 ;  /* 0x0000001c1b1b7221 */ /* 0x001fe20000000000 */
[----:B------:R-:W-:Y:S01]  /*3650*/  MOV R24, 0x80 ;  /* 0x0000008000187802 */ /* 0x000fe20000000f00 */
[----:B-1----:R-:W-:-:S04]  /*3660*/  FADD R30, R29, R30 ;  /* 0x0000001e1d1e7221 */ /* 0x002fc80000000000 */
[----:B------:R-:W-:Y:S01]  /*3670*/  HMMA.16816.F32.BF16 R20, R8, R66, R36 ;  /* 0x000000420814723c */ /* 0x000fe20000041824 */
[C---:B------:R-:W-:Y:S01]  /*3680*/  IMAD R0, R24.reuse, c[0x0][0x1b4], R0 ;  /* 0x00006d0018007a24 */ /* 0x040fe200078e0200 */
[----:B------:R-:W-:Y:S01]  /*3690*/  MOV R113, R6 ;  /* 0x0000000600717202 */ /* 0x000fe20000000f00 */
[----:B------:R-:W-:Y:S01]  /*36a0*/  IMAD R3, R24, c[0x0][0x1a4], R3 ;  /* 0x0000690018037a24 */ /* 0x000fe200078e0203 */
[----:B------:R-:W-:-:S04]  /*36b0*/  MOV R114, R7 ;  /* 0x0000000700727202 */ /* 0x000fc80000000f00 */
[----:B------:R-:W-:Y:S01]  /*36c0*/  HMMA.16816.F32.BF16 R16, R8, R18, R56 ;  /* 0x000000120810723c */ /* 0x000fe20000041838 */
[----:B------:R-:W-:Y:S02]  /*36d0*/  FFMA R124, R76, R124, R27 ;  /* 0x0000007c4c7c7223 */ /* 0x000fe4000000001b */
[----:B------:R-:W-:-:S05]  /*36e0*/  FFMA R123, R77, R123, R30 ;  /* 0x0000007b4d7b7223 */ /* 0x000fca000000001e */
[C---:B------:R-:W-:Y:S08]  /*36f0*/  HMMA.16816.F32.BF16 R12, R8.reuse, R42, R52 ;  /* 0x0000002a080c723c */ /* 0x040ff00000041834 */
[----:B------:R-:W-:Y:S01]  /*3700*/  HMMA.16816.F32.BF16 R8, R8, R34, R60 ;  /* 0x000000220808723c */ /* 0x000fe2000004183c */
[----:B------:R-:W-:Y:S01]  /*3710*/  @P0 CALL.REL.NOINC `(.L_x_0) ;  /* 0x0000001000000944 */ /* 0x000fe20003c00000 */
[----:B------:R-:W-:Y:S06]  /*3720*/  BRA `(.L_x_1) ;  /* 0xffffd84000007947 */ /* 0x000fec000383ffff */
.L_x_0:
[----:B------:R-:W-:-:S06]  /*3730*/  NOP ;  /* 0x0000000000007918 */ /* 0x000fcc0000000000 */
[----:B------:R-:W-:-:S13]  /*3740*/  NOP ;  /* 0x0000000000007918 */ /* 0x000fda0000000000 */
[----:B------:R-:W0:Y:S01]  /*3750*/  S2R R56, SR_TID.X ;  /* 0x0000000000387919 */ /* 0x000e220000002100 */
[----:B------:R-:W-:Y:S01]  /*3760*/  MOV R40, R21 ;  /* 0x0000001500287202 */ /* 0x000fe20000000f00 */
[C---:B------:R-:W-:Y:S01]  /*3770*/  FMUL R2, R124.reuse, 8388608 ;  /* 0x4b0000007c027820 */ /* 0x040fe20000400000 */
[----:B------:R-:W-:Y:S01]  /*3780*/  MOV R24, R8 ;  /* 0x0000000800187202 */ /* 0x000fe20000000f00 */
[----:B------:R-:W1:Y:S01]  /*3790*/  S2R R47, SR_CTAID.X ;  /* 0x00000000002f7919 */ /* 0x000e620000002500 */
[----:B------:R-:W-:Y:S01]  /*37a0*/  MOV R21, R10 ;  /* 0x0000000a00157202 */ /* 0x000fe20000000f00 */
[C---:B------:R-:W-:Y:S01]  /*37b0*/  FMUL R3, R123.reuse, 8388608 ;  /* 0x4b0000007b037820 */ /* 0x040fe20000400000 */
[----:B------:R-:W-:Y:S01]  /*37c0*/  FSETP.GEU.AND P2, PT, R124, 1.175494350822287508e-38, PT ;  /* 0x008000007c00780b */ /* 0x000fe20003f4e000 */
[----:B------:R-:W2:Y:S01]  /*37d0*/  S2R R55, SR_CTAID.Y ;  /* 0x0000000000377919 */ /* 0x000ea20000002600 */
[----:B------:R-:W-:-:S02]  /*37e0*/  FSETP.GEU.AND P3, PT, R123, 1.175494350822287508e-38, PT ;  /* 0x008000007b00780b */ /* 0x000fc40003f6e000 */
[----:B------:R-:W-:Y:S01]  /*37f0*/  MOV R27, R19 ;  /* 0x00000013001b7202 */ /* 0x000fe20000000f00 */
[----:B------:R-:W3:Y:S01]  /*3800*/  S2R R35, SR_TID.X ;  /* 0x0000000000237919 */ /* 0x000ee20000002100 */
[----:B------:R-:W-:Y:S02]  /*3810*/  MOV R26, R12 ;  /* 0x0000000c001a7202 */ /* 0x000fe40000000f00 */
[----:B------:R-:W-:Y:S01]  /*3820*/  MOV R19, R11 ;  /* 0x0000000b00137202 */ /* 0x000fe20000000f00 */
[----:B------:R-:W4:Y:S01]  /*3830*/  S2R R37, SR_TID.X ;  /* 0x0000000000257919 */ /* 0x000f220000002100 */
[----:B------:R-:W-:Y:S02]  /*3840*/  FSEL R2, R2, R124, !P2 ;  /* 0x0000007c02027208 */ /* 0x000fe40005000000 */
[----:B------:R-:W-:Y:S01]  /*3850*/  FSEL R3, R3, R123, !P3 ;  /* 0x0000007b03037208 */ /* 0x000fe20005800000 */
[----:B------:R-:W-:Y:S01]  /*3860*/  BAR.SYNC.DEFER_BLOCKING 0x0 ;  /* 0x0000000000007b1d */ /* 0x000fe20000010000 */
[----:B------:R-:W-:-:S02]  /*3870*/  MOV R38, R16 ;  /* 0x0000001000267202 */ /* 0x000fc40000000f00 */
[----:B------:R-:W-:Y:S02]  /*3880*/  MOV R31, R23 ;  /* 0x00000017001f7202 */ /* 0x000fe40000000f00 */
[C---:B0-----:R-:W-:Y:S02]  /*3890*/  LOP3.LUT R54, R56.reuse, 0xff, RZ, 0xc0, !PT ;  /* 0x000000ff38367812 */ /* 0x041fe400078ec0ff */
[----:B------:R-:W-:Y:S02]  /*38a0*/  SHF.L.U32 R4, R56, 0x2, RZ ;  /* 0x0000000238047819 */ /* 0x000fe400000006ff */
[----:B-1----:R-:W-:Y:S02]  /*38b0*/  LEA R47, R47, R54, 0x8 ;  /* 0x000000362f2f7211 */ /* 0x002fe400078e40ff */
[----:B------:R-:W-:Y:S01]  /*38c0*/  SHF.R.U32.HI R5, RZ, 0x1, R56 ;  /* 0x00000001ff057819 */ /* 0x000fe20000011638 */
[----:B--2---:R-:W-:Y:S01]  /*38d0*/  IMAD R8, R55, c[0x0][0x1c0], RZ ;  /* 0x0000700037087a24 */ /* 0x004fe200078e02ff */
[----:B------:R-:W-:Y:S01]  /*38e0*/  LOP3.LUT R16, R4, 0x3c0, RZ, 0xc0, !PT ;  /* 0x000003c004107812 */ /* 0x000fe200078ec0ff */
[----:B------:R-:W-:Y:S01]  /*38f0*/  IMAD R10, R47, c[0x0][0x1c4], RZ ;  /* 0x000071002f0a7a24 */ /* 0x000fe200078e02ff */
[----:B------:R-:W-:-:S02]  /*3900*/  MOV R34, R17 ;  /* 0x0000001100227202 */ /* 0x000fc40000000f00 */
[----:B---3--:R-:W-:Y:S02]  /*3910*/  SHF.L.U32 R30, R35, 0x3, RZ ;  /* 0x00000003231e7819 */ /* 0x008fe400000006ff */
[----:B------:R-:W-:Y:S02]  /*3920*/  SHF.L.U32 R12, R8, 0x1, RZ ;  /* 0x00000001080c7819 */ /* 0x000fe400000006ff */
[C---:B------:R-:W-:Y:S01]  /*3930*/  SHF.L.U32 R11, R10.reuse, 0x1, RZ ;  /* 0x000000010a0b7819 */ /* 0x040fe200000006ff */
[----:B------:R-:W-:Y:S01]  /*3940*/  IMAD.HI R10, R10, 0x2, RZ ;  /* 0x000000020a0a7827 */ /* 0x000fe200078e02ff */
[----:B------:R-:W-:Y:S02]  /*3950*/  MOV R23, R15 ;  /* 0x0000000f00177202 */ /* 0x000fe40000000f00 */
[----:B------:R-:W-:Y:S02]  /*3960*/  IADD3 R0, R2, -0x3f3504f3, RZ ;  /* 0xc0cafb0d02007810 */ /* 0x000fe40007ffe0ff */
[----:B------:R-:W-:-:S02]  /*3970*/  IADD3 R4, R3, -0x3f3504f3, RZ ;  /* 0xc0cafb0d03047810 */ /* 0x000fc40007ffe0ff */
[----:B------:R-:W-:Y:S02]  /*3980*/  LOP3.LUT R15, R30, 0x38, RZ, 0xc0, !PT ;  /* 0x000000381e0f7812 */ /* 0x000fe400078ec0ff */
[----:B------:R-:W-:Y:S02]  /*3990*/  LOP3.LUT R17, R5, 0x4, RZ, 0xc0, !PT ;  /* 0x0000000405117812 */ /* 0x000fe400078ec0ff */
[----:B------:R-:W-:Y:S02]  /*39a0*/  IADD3 R12, P4, P5, R11, c[0x0][0x178], R12 ;  /* 0x00005e000b0c7a10 */ /* 0x000fe40007d9e00c */
[----:B------:R-:W-:Y:S02]  /*39b0*/  SHF.L.U32 R11, R56, 0x5, RZ ;  /* 0x00000005380b7819 */ /* 0x000fe400000006ff */
[----:B------:R-:W-:Y:S02]  /*39c0*/  MOV R29, R18 ;  /* 0x00000012001d7202 */ /* 0x000fe40000000f00 */
[----:B------:R-:W-:-:S02]  /*39d0*/  LOP3.LUT R5, R0, 0xff800000, RZ, 0xc0, !PT ;  /* 0xff80000000057812 */ /* 0x000fc400078ec0ff */
[----:B------:R-:W-:Y:S02]  /*39e0*/  LOP3.LUT R18, R4, 0xff800000, RZ, 0xc0, !PT ;  /* 0xff80000004127812 */ /* 0x000fe400078ec0ff */
[----:B------:R-:W-:Y:S02]  /*39f0*/  IADD3 R0, R17, R15, R16 ;  /* 0x0000000f11007210 */ /* 0x000fe40007ffe010 */
[----:B------:R-:W-:Y:S01]  /*3a00*/  LOP3.LUT R15, R56, 0xc, RZ, 0xc0, !PT ;  /* 0x0000000c380f7812 */ /* 0x000fe200078ec0ff */
[----:B------:R-:W0:Y:S01]  /*3a10*/  I2F R4, R18 ;  /* 0x0000001200047306 */ /* 0x000e220000201400 */
[----:B------:R-:W-:Y:S02]  /*3a20*/  LOP3.LUT R16, R11, 0x60, RZ, 0xc0, !PT ;  /* 0x000000600b107812 */ /* 0x000fe400078ec0ff */
[----:B------:R-:W-:Y:S02]  /*3a30*/  MOV R32, R13 ;  /* 0x0000000d00207202 */ /* 0x000fe40000000f00 */
[----:B------:R-:W-:-:S02]  /*3a40*/  LOP3.LUT R13, R30, 0x78, RZ, 0xc0, !PT ;  /* 0x000000781e0d7812 */ /* 0x000fc400078ec0ff */
[----:B------:R-:W-:Y:S02]  /*3a50*/  LOP3.LUT R35, R35, 0x1e0, RZ, 0xc0, !PT ;  /* 0x000001e023237812 */ /* 0x000fe400078ec0ff */
[----:B------:R-:W-:Y:S02]  /*3a60*/  LOP3.LUT R17, R30, 0xf80, RZ, 0xc0, !PT ;  /* 0x00000f801e117812 */ /* 0x000fe400078ec0ff */
[----:B------:R-:W-:Y:S02]  /*3a70*/  LEA R16, R15, R16, 0xa ;  /* 0x000000100f107211 */ /* 0x000fe400078e50ff */
[----:B------:R-:W-:Y:S02]  /*3a80*/  MOV R25, R14 ;  /* 0x0000000e00197202 */ /* 0x000fe40000000f00 */
[----:B------:R-:W-:Y:S01]  /*3a90*/  LEA R14, R35, R13, 0x2 ;  /* 0x0000000d230e7211 */ /* 0x000fe200078e10ff */
[----:B------:R-:W-:Y:S01]  /*3aa0*/  IMAD.HI R13, R8, 0x2, RZ ;  /* 0x00000002080d7827 */ /* 0x000fe200078e02ff */
[----:B------:R-:W-:-:S02]  /*3ab0*/  MOV R28, R9 ;  /* 0x00000009001c7202 */ /* 0x000fc40000000f00 */
[----:B------:R-:W-:Y:S01]  /*3ac0*/  IADD3 R8, R17, R16, RZ ;  /* 0x0000001011087210 */ /* 0x000fe20007ffe0ff */
[----:B------:R1:W2:Y:S01]  /*3ad0*/  I2F R9, R5 ;  /* 0x0000000500097306 */ /* 0x0002a20000201400 */
[----:B------:R-:W-:Y:S02]  /*3ae0*/  FSETP.GT.AND P1, PT, |R123|, 8.50705917302346158658e+37, PT ;  /* 0x7e8000007b00780b */ /* 0x000fe40003f24200 */
[----:B------:R-:W-:Y:S02]  /*3af0*/  FSEL R16, RZ, -23, P2 ;  /* 0xc1b80000ff107808 */ /* 0x000fe40001000000 */
[----:B------:R-:W-:Y:S02]  /*3b00*/  FSETP.GT.AND P2, PT, |R124|, 8.50705917302346158658e+37, PT ;  /* 0x7e8000007c00780b */ /* 0x000fe40003f44200 */
[----:B------:R-:W-:Y:S02]  /*3b10*/  FSEL R17, RZ, -23, P3 ;  /* 0xc1b80000ff117808 */ /* 0x000fe40001800000 */
[----:B-1----:R-:W-:-:S02]  /*3b20*/  IADD3 R5, R2, -R5, RZ ;  /* 0x8000000502057210 */ /* 0x002fc40007ffe0ff */
[----:B------:R-:W-:Y:S01]  /*3b30*/  IADD3.X R13, R10, c[0x0][0x17c], R13, P4, P5 ;  /* 0x00005f000a0d7a10 */ /* 0x000fe200027ea40d */
[----:B0-----:R-:W-:Y:S01]  /*3b40*/  FFMA.FTZ R17, R4, 1.1920928955078125e-07, R17 ;  /* 0x3400000004117823 */ /* 0x001fe20000010011 */
[----:B------:R-:W-:Y:S01]  /*3b50*/  FSETP.GEU.AND P3, PT, |R123|, 1.175494350822287508e-38, PT ;  /* 0x008000007b00780b */ /* 0x000fe20003f6e200 */
[----:B------:R-:W-:Y:S01]  /*3b60*/  FADD R5, R5, -1 ;  /* 0xbf80000005057421 */ /* 0x000fe20000000000 */
[----:B------:R-:W-:Y:S01]  /*3b70*/  MOV R35, 0x3dc6b27f ;  /* 0x3dc6b27f00237802 */ /* 0x000fe20000000f00 */
[----:B------:R-:W-:Y:S01]  /*3b80*/  @P1 FMUL R123, R123, 0.25 ;  /* 0x3e8000007b7b1820 */ /* 0x000fe20000400000 */
[C---:B------:R-:W-:Y:S01]  /*3b90*/  FSETP.GEU.AND P4, PT, |R124|.reuse, 1.175494350822287508e-38, PT ;  /* 0x008000007c00780b */ /* 0x040fe20003f8e200 */
[----:B------:R-:W-:Y:S01]  /*3ba0*/  @P2 FMUL R124, R124, 0.25 ;  /* 0x3e8000007c7c2820 */ /* 0x000fe20000400000 */
[----:B------:R-:W-:Y:S01]  /*3bb0*/  SHF.R.S32.HI R11, RZ, 0x4, R56 ;  /* 0x00000004ff0b7819 */ /* 0x000fe20000011438 */
[----:B------:R-:W-:Y:S01]  /*3bc0*/  FFMA.FTZ R4, R5, R35, -0.16845393180847167969 ;  /* 0xbe2c7f3005047423 */ /* 0x000fe20000010023 */
[----:B------:R-:W-:Y:S01]  /*3bd0*/  LEA R36, R15, R8, 0x1 ;  /* 0x000000080f247211 */ /* 0x000fe200078e08ff */
[----:B------:R-:W-:Y:S01]  /*3be0*/  @P1 FMUL R19, R19, 0.25 ;  /* 0x3e80000013131820 */ /* 0x000fe20000400000 */
[----:B------:R-:W-:Y:S01]  /*3bf0*/  SGXT R11, R11, 0x1 ;  /* 0x000000010b0b781a */ /* 0x000fe20000000200 */
[----:B------:R-:W-:Y:S01]  /*3c00*/  FFMA.FTZ R4, R5, R4, 0.1716887056827545166 ;  /* 0x3e2fcf2a05047423 */ /* 0x000fe20000010004 */
[----:B------:R-:W-:Y:S01]  /*3c10*/  MOV R33, R22 ;  /* 0x0000001600217202 */ /* 0x000fe20000000f00 */
[----:B------:R-:W-:Y:S01]  /*3c20*/  @!P3 FMUL R123, R123, 16777216 ;  /* 0x4b8000007b7bb820 */ /* 0x000fe20000400000 */
[----:B------:R-:W-:Y:S01]  /*3c30*/  LOP3.LUT R30, R14, 0x1008, R11, 0x78, !PT ;  /* 0x000010080e1e7812 */ /* 0x000fe200078e780b */
[C---:B------:R-:W-:Y:S01]  /*3c40*/  FFMA.FTZ R4, R5.reuse, R4, -0.17900948226451873779 ;  /* 0xbe374e4305047423 */ /* 0x040fe20000010004 */
[----:B------:R-:W-:Y:S01]  /*3c50*/  MOV R42, R20 ;  /* 0x00000014002a7202 */ /* 0x000fe20000000f00 */
[----:B------:R-:W-:Y:S01]  /*3c60*/  @!P4 FMUL R124, R124, 16777216 ;  /* 0x4b8000007c7cc820 */ /* 0x000fe20000400000 */
[----:B------:R-:W0:Y:S01]  /*3c70*/  MUFU.RCP R8, R123 ;  /* 0x0000007b00087308 */ /* 0x000e220000001000 */
[----:B------:R-:W-:Y:S01]  /*3c80*/  FFMA.FTZ R4, R5, R4, 0.20512372255325317383 ;  /* 0x3e520bf405047423 */ /* 0x000fe20000010004 */
[----:B----4-:R-:W-:Y:S01]  /*3c90*/  SHF.R.U32.HI R37, RZ, 0x8, R37 ;  /* 0x00000008ff257819 */ /* 0x010fe20000011625 */
[----:B------:R-:W-:Y:S01]  /*3ca0*/  @P1 FMUL R25, R25, 0.25 ;  /* 0x3e80000019191820 */ /* 0x000fe20000400000 */
[----:B------:R-:W-:Y:S01]  /*3cb0*/  MOV R46, c[0x0][0x1c8] ;  /* 0x00007200002e7a02 */ /* 0x000fe20000000f00 */
[----:B------:R-:W-:Y:S01]  /*3cc0*/  FFMA.FTZ R4, R5, R4, -0.24046532809734344482 ;  /* 0xbe763c8b05047423 */ /* 0x000fe20000010004 */
[----:B------:R-:W-:Y:S01]  /*3cd0*/  SGXT.U32 R37, R37, 0x1 ;  /* 0x000000012525781a */ /* 0x000fe20000000000 */
[----:B------:R-:W-:Y:S01]  /*3ce0*/  @P2 FMUL R24, R24, 0.25 ;  /* 0x3e80000018182820 */ /* 0x000fe20000400000 */
[----:B------:R-:W1:Y:S01]  /*3cf0*/  MUFU.RCP R11, R124 ;  /* 0x0000007c000b7308 */ /* 0x000e620000001000 */
[----:B------:R-:W-:Y:S01]  /*3d00*/  @P2 FMUL R26, R26, 0.25 ;  /* 0x3e8000001a1a2820 */ /* 0x000fe20000400000 */
[C---:B------:R-:W-:Y:S01]  /*3d10*/  LOP3.LUT R39, R36.reuse, 0x8, RZ, 0x3c, !PT ;  /* 0x0000000824277812 */ /* 0x040fe200078e3cff */
[----:B------:R-:W-:Y:S01]  /*3d20*/  FFMA.FTZ R4, R5, R4, 0.28857114911079406738 ;  /* 0x3e93bf9905047423 */ /* 0x000fe20000010004 */
[----:B------:R-:W-:Y:S01]  /*3d30*/  LOP3.LUT R45, R36, 0x18, RZ, 0x3c, !PT ;  /* 0x00000018242d7812 */ /* 0x000fe200078e3cff */
[----:B------:R-:W-:Y:S01]  /*3d40*/  @P1 FMUL R29, R29, 0.25 ;  /* 0x3e8000001d1d1820 */ /* 0x000fe20000400000 */
[C---:B------:R-:W-:Y:S01]  /*3d50*/  SHF.L.U32 R54, R56.reuse, 0x1, RZ ;  /* 0x0000000138367819 */ /* 0x040fe200000006ff */
[----:B------:R-:W-:Y:S01]  /*3d60*/  @P1 FMUL R33, R33, 0.25 ;  /* 0x3e80000021211820 */ /* 0x000fe20000400000 */
[----:B------:R-:W-:Y:S01]  /*3d70*/  LOP3.LUT P0, RZ, R56, 0x100, RZ, 0xc0, !PT ;  /* 0x0000010038ff7812 */ /* 0x000fe2000780c0ff */
[----:B------:R-:W-:-:S02]  /*3d80*/  @P1 FMUL R23, R23, 0.25 ;  /* 0x3e80000017171820 */ /* 0x000fc40000400000 */
[----:B------:R-:W-:Y:S02]  /*3d90*/  @P1 FMUL R21, R21, 0.25 ;  /* 0x3e80000015151820 */ /* 0x000fe40000400000 */
[----:B------:R-:W-:Y:S02]  /*3da0*/  @!P3 FMUL R19, R19, 16777216 ;  /* 0x4b8000001313b820 */ /* 0x000fe40000400000 */
[----:B------:R-:W-:Y:S02]  /*3db0*/  @P1 FMUL R27, R27, 0.25 ;  /* 0x3e8000001b1b1820 */ /* 0x000fe40000400000 */
[----:B------:R-:W-:Y:S02]  /*3dc0*/  @!P3 FMUL R25, R25, 16777216 ;  /* 0x4b8000001919b820 */ /* 0x000fe40000400000 */
[----:B------:R-:W-:Y:S02]  /*3dd0*/  @!P4 FMUL R24, R24, 16777216 ;  /* 0x4b8000001818c820 */ /* 0x000fe40000400000 */
[----:B------:R-:W-:-:S02]  /*3de0*/  @!P4 FMUL R26, R26, 16777216 ;  /* 0x4b8000001a1ac820 */ /* 0x000fc40000400000 */
[----:B------:R-:W-:Y:S02]  /*3df0*/  FFMA.FTZ R4, R5, R4, -0.36067417263984680176 ;  /* 0xbeb8aa4905047423 */ /* 0x000fe40000010004 */
[----:B------:R-:W-:Y:S01]  /*3e00*/  @P1 FMUL R31, R31, 0.25 ;  /* 0x3e8000001f1f1820 */ /* 0x000fe20000400000 */
[----:B------:R-:W-:Y:S01]  /*3e10*/  ISETP.GE.U32.AND P1, PT, R3, 0x7f800000, PT ;  /* 0x7f8000000300780c */ /* 0x000fe20003f26070 */
[----:B------:R-:W-:Y:S02]  /*3e20*/  @!P3 FMUL R29, R29, 16777216 ;  /* 0x4b8000001d1db820 */ /* 0x000fe40000400000 */
[----:B------:R-:W-:Y:S02]  /*3e30*/  @!P3 FMUL R33, R33, 16777216 ;  /* 0x4b8000002121b820 */ /* 0x000fe40000400000 */
[----:B--2---:R-:W-:Y:S02]  /*3e40*/  FFMA.FTZ R16, R9, 1.1920928955078125e-07, R16 ;  /* 0x3400000009107823 */ /* 0x004fe40000010010 */
[----:B------:R-:W-:-:S02]  /*3e50*/  @P2 FMUL R38, R38, 0.25 ;  /* 0x3e80000026262820 */ /* 0x000fc40000400000 */
[----:B------:R-:W-:Y:S02]  /*3e60*/  @P2 FMUL R42, R42, 0.25 ;  /* 0x3e8000002a2a2820 */ /* 0x000fe40000400000 */
[----:B------:R-:W-:Y:S02]  /*3e70*/  @!P3 FMUL R23, R23, 16777216 ;  /* 0x4b8000001717b820 */ /* 0x000fe40000400000 */
[----:B------:R-:W-:Y:S02]  /*3e80*/  @P2 FMUL R28, R28, 0.25 ;  /* 0x3e8000001c1c2820 */ /* 0x000fe40000400000 */
[----:B------:R-:W-:Y:S02]  /*3e90*/  @P2 FMUL R32, R32, 0.25 ;  /* 0x3e80000020202820 */ /* 0x000fe40000400000 */
[----:B------:R-:W-:Y:S02]  /*3ea0*/  @P2 FMUL R34, R34, 0.25 ;  /* 0x3e80000022222820 */ /* 0x000fe40000400000 */
[----:B------:R-:W-:-:S02]  /*3eb0*/  @!P3 FMUL R21, R21, 16777216 ;  /* 0x4b8000001515b820 */ /* 0x000fc40000400000 */
[----:B0-----:R-:W-:Y:S02]  /*3ec0*/  FMUL R9, R8, R19 ;  /* 0x0000001308097220 */ /* 0x001fe40000400000 */
[----:B------:R-:W-:Y:S01]  /*3ed0*/  @P2 FMUL R40, R40, 0.25 ;  /* 0x3e80000028282820 */ /* 0x000fe20000400000 */
[----:B------:R-:W-:Y:S01]  /*3ee0*/  ISETP.GE.U32.AND P2, PT, R2, 0x7f800000, PT ;  /* 0x7f8000000200780c */ /* 0x000fe20003f46070 */
[----:B------:R-:W-:Y:S02]  /*3ef0*/  @!P3 FMUL R27, R27, 16777216 ;  /* 0x4b8000001b1bb820 */ /* 0x000fe40000400000 */
[----:B------:R-:W-:Y:S02]  /*3f00*/  FMUL R15, R8, R25 ;  /* 0x00000019080f7220 */ /* 0x000fe40000400000 */
[C---:B-1----:R-:W-:Y:S02]  /*3f10*/  FMUL R14, R11.reuse, R24 ;  /* 0x000000180b0e7220 */ /* 0x042fe40000400000 */
[----:B------:R-:W-:-:S02]  /*3f20*/  FMUL R19, R11, R26 ;  /* 0x0000001a0b137220 */ /* 0x000fc40000400000 */
[----:B------:R-:W-:Y:S02]  /*3f30*/  FFMA.FTZ R4, R5, R4, 0.48089820146560668945 ;  /* 0x3ef6384a05047423 */ /* 0x000fe40000010004 */
[----:B------:R-:W-:Y:S02]  /*3f40*/  @!P3 FMUL R31, R31, 16777216 ;  /* 0x4b8000001f1fb820 */ /* 0x000fe40000400000 */
[C---:B------:R-:W-:Y:S02]  /*3f50*/  FMUL R22, R8.reuse, R29 ;  /* 0x0000001d08167220 */ /* 0x040fe40000400000 */
[----:B------:R-:W-:Y:S02]  /*3f60*/  FMUL R25, R8, R33 ;  /* 0x0000002108197220 */ /* 0x000fe40000400000 */
[----:B------:R-:W-:Y:S02]  /*3f70*/  @!P4 FMUL R38, R38, 16777216 ;  /* 0x4b8000002626c820 */ /* 0x000fe40000400000 */
[----:B------:R-:W-:Y:S01]  /*3f80*/  @!P4 FMUL R42, R42, 16777216 ;  /* 0x4b8000002a2ac820 */ /* 0x000fe20000400000 */
[----:B------:R-:W-:Y:S01]  /*3f90*/  F2FP.BF16.PACK_AB R22, R22, R25 ;  /* 0x000000191616723e */ /* 0x000fe200000010ff */
[----:B------:R-:W-:-:S02]  /*3fa0*/  FMUL R20, R8, R23 ;  /* 0x0000001708147220 */ /* 0x000fc40000400000 */
[----:B------:R-:W-:Y:S02]  /*3fb0*/  @!P4 FMUL R28, R28, 16777216 ;  /* 0x4b8000001c1cc820 */ /* 0x000fe40000400000 */
[----:B------:R-:W-:Y:S01]  /*3fc0*/  @!P4 FMUL R32, R32, 16777216 ;  /* 0x4b8000002020c820 */ /* 0x000fe20000400000 */
[----:B------:R-:W-:Y:S01]  /*3fd0*/  F2FP.BF16.PACK_AB R25, R9, R20 ;  /* 0x000000140919723e */ /* 0x000fe200000010ff */
[----:B------:R-:W-:Y:S02]  /*3fe0*/  @!P4 FMUL R34, R34, 16777216 ;  /* 0x4b8000002222c820 */ /* 0x000fe40000400000 */
[----:B------:R-:W-:Y:S02]  /*3ff0*/  FMUL R10, R8, R21 ;  /* 0x00000015080a7220 */ /* 0x000fe40000400000 */
[----:B------:R-:W-:Y:S02]  /*4000*/  @!P4 FMUL R40, R40, 16777216 ;  /* 0x4b8000002828c820 */ /* 0x000fe40000400000 */
[----:B------:R-:W-:Y:S01]  /*4010*/  FMUL R21, R8, R27 ;  /* 0x0000001b08157220 */ /* 0x000fe20000400000 */
[----:B------:R-:W-:Y:S01]  /*4020*/  F2FP.BF16.PACK_AB R27, R14, R19 ;  /* 0x000000130e1b723e */ /* 0x000fe200000010ff */
[----:B------:R-:W-:-:S02]  /*4030*/  FFMA.FTZ R4, R5, R4, -0.72134751081466674805 ;  /* 0xbf38aa3b05047423 */ /* 0x000fc40000010004 */
[----:B------:R-:W-:Y:S02]  /*4040*/  FMUL R24, R8, R31 ;  /* 0x0000001f08187220 */ /* 0x000fe40000400000 */
[C---:B------:R-:W-:Y:S02]  /*4050*/  FMUL R23, R11.reuse, R38 ;  /* 0x000000260b177220 */ /* 0x040fe40000400000 */
[----:B------:R-:W-:Y:S01]  /*4060*/  FMUL R26, R11, R42 ;  /* 0x0000002a0b1a7220 */ /* 0x000fe20000400000 */
[----:B------:R-:W-:Y:S01]  /*4070*/  F2FP.BF16.PACK_AB R24, R21, R24 ;  /* 0x000000181518723e */ /* 0x000fe200000010ff */
[C---:B------:R-:W-:Y:S02]  /*4080*/  FMUL R8, R11.reuse, R28 ;  /* 0x0000001c0b087220 */ /* 0x040fe40000400000 */
[----:B------:R-:W-:Y:S01]  /*4090*/  FMUL R19, R11, R32 ;  /* 0x000000200b137220 */ /* 0x000fe20000400000 */
[----:B------:R-:W-:Y:S01]  /*40a0*/  F2FP.BF16.PACK_AB R26, R23, R26 ;  /* 0x0000001a171a723e */ /* 0x000fe200000010ff */
[C---:B------:R-:W-:Y:S01]  /*40b0*/  FMUL R14, R11.reuse, R34 ;  /* 0x000000220b0e7220 */ /* 0x040fe20000400000 */
[----:B------:R-:W-:Y:S01]  /*40c0*/  F2FP.BF16.PACK_AB R23, R10, R15 ;  /* 0x0000000f0a17723e */ /* 0x000fe200000010ff */
[----:B------:R-:W-:Y:S01]  /*40d0*/  FMUL R11, R11, R40 ;  /* 0x000000280b0b7220 */ /* 0x000fe20000400000 */
[----:B------:R-:W-:Y:S01]  /*40e0*/  F2FP.BF16.PACK_AB R29, R8, R19 ;  /* 0x00000013081d723e */ /* 0x000fe200000010ff */
[----:B------:R-:W-:Y:S01]  /*40f0*/  IMAD R9, R37, c[0x0][0x1c8], RZ ;  /* 0x0000720025097a24 */ /* 0x000fe200078e02ff */
[----:B------:R-:W-:Y:S01]  /*4100*/  LOP3.LUT R19, R30, 0x10, RZ, 0x3c, !PT ;  /* 0x000000101e137812 */ /* 0x000fe200078e3cff */
[C---:B------:R-:W-:Y:S01]  /*4110*/  FMUL R4, R5.reuse, R4 ;  /* 0x0000000405047220 */ /* 0x040fe20000400000 */
[----:B------:R-:W-:Y:S01]  /*4120*/  F2FP.BF16.PACK_AB R28, R14, R11 ;  /* 0x0000000b0e1c723e */ /* 0x000fe200000010ff */
[----:B------:R-:W-:Y:S01]  /*4130*/  STS.64 [R30], R26 ;  /* 0x0000001a1e007388 */ /* 0x000fe20000000a00 */
[----:B------:R-:W-:Y:S01]  /*4140*/  LEA R14, R46, R9, 0x1 ;  /* 0x000000092e0e7211 */ /* 0x000fe200078e08ff */
[----:B------:R-:W-:Y:S01]  /*4150*/  FMUL R4, R5, R4 ;  /* 0x0000000405047220 */ /* 0x000fe20000400000 */
[-C--:B------:R-:W-:Y:S01]  /*4160*/  LEA R10, P4, R9, R12.reuse, 0x1 ;  /* 0x0000000c090a7211 */ /* 0x080fe200078808ff */
[----:B------:R-:W-:Y:S01]  /*4170*/  STS.64 [R30+0x800], R28 ;  /* 0x0008001c1e007388 */ /* 0x000fe20000000a00 */
[----:B------:R-:W-:Y:S01]  /*4180*/  LEA R8, P5, R14, R12, 0x1 ;  /* 0x0000000c0e087211 */ /* 0x000fe200078a08ff */
[----:B------:R-:W-:Y:S01]  /*4190*/  FFMA.FTZ R43, R5, 1.4426950216293334961, R4 ;  /* 0x3fb8aa3b052b7823 */ /* 0x000fe20000010004 */
[----:B------:R-:W-:Y:S01]  /*41a0*/  LEA R5, R46, R14, 0x1 ;  /* 0x0000000e2e057211 */ /* 0x000fe200078e08ff */
[----:B------:R0:W-:Y:S01]  /*41b0*/  STS.64 [R19+0x2000], R22 ;  /* 0x0020001613007388 */ /* 0x0001e20000000a00 */
[----:B------:R-:W-:Y:S01]  /*41c0*/  LEA.HI.X.SX32 R11, R9, R13, 0x1, P4 ;  /* 0x0000000d090b7211 */ /* 0x000fe200020f0eff */
[----:B------:R-:W-:Y:S01]  /*41d0*/  FADD R16, R16, R43 ;  /* 0x0000002b10107221 */ /* 0x000fe20000000000 */
[C---:B------:R-:W-:Y:S01]  /*41e0*/  LEA R15, R46.reuse, R5, 0x1 ;  /* 0x000000052e0f7211 */ /* 0x040fe200078e08ff */
[----:B------:R1:W-:Y:S04]  /*41f0*/  STS.64 [R19+0x2800], R24 ;  /* 0x0028001813007388 */ /* 0x0003e80000000a00 */
[----:B------:R-:W-:Y:S01]  /*4200*/  BAR.SYNC.DEFER_BLOCKING 0x0 ;  /* 0x0000000000007b1d */ /* 0x000fe20000010000 */
[----:B------:R-:W-:-:S02]  /*4210*/  LEA R21, R46, R15, 0x1 ;  /* 0x0000000f2e157211 */ /* 0x000fc400078e08ff */
[----:B------:R-:W-:Y:S02]  /*4220*/  LEA R4, P3, R5, R12, 0x1 ;  /* 0x0000000c05047211 */ /* 0x000fe400078608ff */
[----:B------:R-:W-:Y:S02]  /*4230*/  LEA.HI.X.SX32 R9, R14, R13, 0x1, P5 ;  /* 0x0000000d0e097211 */ /* 0x000fe400028f0eff */
[C---:B0-----:R-:W-:Y:S02]  /*4240*/  LEA R22, R46.reuse, R21, 0x1 ;  /* 0x000000152e167211 */ /* 0x041fe400078e08ff */
[----:B-1----:R-:W-:Y:S02]  /*4250*/  IADD3 R19, R3, -R18, RZ ;  /* 0x8000001203137210 */ /* 0x002fe40007ffe0ff */
[----:B------:R-:W-:Y:S02]  /*4260*/  LEA R14, P4, R15, R12, 0x1 ;  /* 0x0000000c0f0e7211 */ /* 0x000fe400078808ff */
[----:B------:R-:W-:Y:S01]  /*4270*/  LEA.HI.X.SX32 R5, R5, R13, 0x1, P3 ;  /* 0x0000000d05057211 */ /* 0x000fe200018f0eff */
[----:B------:R-:W-:Y:S01]  /*4280*/  FADD R42, R19, -1 ;  /* 0xbf800000132a7421 */ /* 0x000fe20000000000 */
[----:B------:R-:W-:-:S02]  /*4290*/  LEA R26, R46, R22, 0x1 ;  /* 0x000000162e1a7211 */ /* 0x000fc400078e08ff */
[----:B------:R-:W-:Y:S01]  /*42a0*/  LEA.HI.X.SX32 R15, R15, R13, 0x1, P4 ;  /* 0x0000000d0f0f7211 */ /* 0x000fe200020f0eff */
[----:B------:R-:W-:Y:S01]  /*42b0*/  FFMA.FTZ R23, R42, R35, -0.16845393180847167969 ;  /* 0xbe2c7f302a177423 */ /* 0x000fe20000010023 */
[CC--:B------:R-:W-:Y:S02]  /*42c0*/  LEA R18, P3, R21.reuse, R12.reuse, 0x1 ;  /* 0x0000000c15127211 */ /* 0x0c0fe400078608ff */
[----:B------:R-:W-:Y:S01]  /*42d0*/  LEA R20, P4, R22, R12, 0x1 ;  /* 0x0000000c16147211 */ /* 0x000fe200078808ff */
[----:B------:R-:W-:Y:S01]  /*42e0*/  FFMA.FTZ R25, R42, R23, 0.1716887056827545166 ;  /* 0x3e2fcf2a2a197423 */ /* 0x000fe20000010017 */
[----:B------:R-:W-:Y:S01]  /*42f0*/  LEA R28, R46, R26, 0x1 ;  /* 0x0000001a2e1c7211 */ /* 0x000fe200078e08ff */
[----:B------:R0:W1:Y:S01]  /*4300*/  LDS.64 R48, [R39] ;  /* 0x0000000027307984 */ /* 0x0000620000000a00 */
[----:B------:R-:W-:Y:S01]  /*4310*/  LEA.HI.X.SX32 R19, R21, R13, 0x1, P3 ;  /* 0x0000000d15137211 */ /* 0x000fe200018f0eff */
[----:B------:R-:W-:Y:S01]  /*4320*/  FFMA.FTZ R27, R42, R25, -0.17900948226451873779 ;  /* 0xbe374e432a1b7423 */ /* 0x000fe20000010019 */
[----:B------:R-:W-:Y:S01]  /*4330*/  LEA.HI.X.SX32 R21, R22, R13, 0x1, P4 ;  /* 0x0000000d16157211 */ /* 0x000fe200020f0eff */
[----:B------:R2:W-:Y:S01]  /*4340*/  LDS.64 R52, [R45] ;  /* 0x000000002d347984 */ /* 0x0005e20000000a00 */
[----:B------:R-:W-:Y:S01]  /*4350*/  LEA R22, P3, R26, R12, 0x1 ;  /* 0x0000000c1a167211 */ /* 0x000fe200078608ff */
[----:B------:R-:W-:Y:S01]  /*4360*/  FFMA.FTZ R31, R42, R27, 0.20512372255325317383 ;  /* 0x3e520bf42a1f7423 */ /* 0x000fe2000001001b */
[----:B------:R-:W-:-:S02]  /*4370*/  LEA R29, R46, R28, 0x1 ;  /* 0x0000001c2e1d7211 */ /* 0x000fc400078e08ff */
[----:B------:R-:W-:Y:S01]  /*4380*/  LEA.HI.X.SX32 R23, R26, R13, 0x1, P3 ;  /* 0x0000000d1a177211 */ /* 0x000fe200018f0eff */
[----:B------:R-:W-:Y:S01]  /*4390*/  FFMA.FTZ R31, R42, R31, -0.24046532809734344482 ;  /* 0xbe763c8b2a1f7423 */ /* 0x000fe2000001001f */
[-C--:B------:R-:W-:Y:S02]  /*43a0*/  LEA R24, P4, R28, R12.reuse, 0x1 ;  /* 0x0000000c1c187211 */ /* 0x080fe400078808ff */
[CC--:B------:R-:W-:Y:S01]  /*43b0*/  LEA R26, P3, R29.reuse, R12.reuse, 0x1 ;  /* 0x0000000c1d1a7211 */ /* 0x0c0fe200078608ff */
[----:B------:R-:W-:Y:S01]  /*43c0*/  FFMA.FTZ R31, R42, R31, 0.28857114911079406738 ;  /* 0x3e93bf992a1f7423 */ /* 0x000fe2000001001f */
[----:B------:R-:W-:Y:S02]  /*43d0*/  LOP3.LUT R40, R36, 0x10, RZ, 0x3c, !PT ;  /* 0x0000001024287812 */ /* 0x000fe400078e3cff */
[----:B------:R-:W-:Y:S01]  /*43e0*/  LEA.HI.X.SX32 R25, R28, R13, 0x1, P4 ;  /* 0x0000000d1c197211 */ /* 0x000fe200020f0eff */
[----:B------:R-:W-:Y:S01]  /*43f0*/  FFMA.FTZ R35, R42, R31, -0.36067417263984680176 ;  /* 0xbeb8aa492a237423 */ /* 0x000fe2000001001f */
[----:B------:R-:W-:Y:S01]  /*4400*/  LEA R33, R46, R29, 0x1 ;  /* 0x0000001d2e217211 */ /* 0x000fe200078e08ff */
[----:B------:R-:W-:Y:S01]  /*4410*/  LDS.64 R50, [R40] ;  /* 0x0000000028327984 */ /* 0x000fe20000000a00 */
[----:B------:R-:W-:Y:S01]  /*4420*/  LEA.HI.X.SX32 R27, R29, R13, 0x1, P3 ;  /* 0x0000000d1d1b7211 */ /* 0x000fe200018f0eff */
[----:B------:R-:W-:Y:S01]  /*4430*/  FFMA.FTZ R35, R42, R35, 0.48089820146560668945 ;  /* 0x3ef6384a2a237423 */ /* 0x000fe20000010023 */
[----:B------:R-:W-:Y:S01]  /*4440*/  LEA R34, R46, R33, 0x1 ;  /* 0x000000212e227211 */ /* 0x000fe200078e08ff */
[----:B------:R3:W4:Y:S01]  /*4450*/  LDS.64 R28, [R36] ;  /* 0x00000000241c7984 */ /* 0x0007220000000a00 */
[----:B------:R-:W-:Y:S01]  /*4460*/  LEA R30, P3, R33, R12, 0x1 ;  /* 0x0000000c211e7211 */ /* 0x000fe200078608ff */
[----:B0-----:R-:W-:Y:S01]  /*4470*/  FFMA.FTZ R39, R42, R35, -0.72134751081466674805 ;  /* 0xbf38aa3b2a277423 */ /* 0x001fe20000010023 */
[----:B------:R-:W-:-:S02]  /*4480*/  LEA R37, R46, R34, 0x1 ;  /* 0x000000222e257211 */ /* 0x000fc400078e08ff */
[-C--:B------:R-:W-:Y:S01]  /*4490*/  LEA R32, P4, R34, R12.reuse, 0x1 ;  /* 0x0000000c22207211 */ /* 0x080fe200078808ff */
[----:B------:R-:W-:Y:S01]  /*44a0*/  FMUL R39, R42, R39 ;  /* 0x000000272a277220 */ /* 0x000fe20000400000 */
[----:B------:R-:W-:Y:S02]  /*44b0*/  LEA R38, R46, R37, 0x1 ;  /* 0x000000252e267211 */ /* 0x000fe400078e08ff */
[----:B------:R-:W-:Y:S01]  /*44c0*/  LEA.HI.X.SX32 R31, R33, R13, 0x1, P3 ;  /* 0x0000000d211f7211 */ /* 0x000fe200018f0eff */
[----:B--2---:R-:W-:Y:S01]  /*44d0*/  FMUL R45, R42, R39 ;  /* 0x000000272a2d7220 */ /* 0x004fe20000400000 */
[----:B------:R-:W-:Y:S02]  /*44e0*/  LEA.HI.X.SX32 R33, R34, R13, 0x1, P4 ;  /* 0x0000000d22217211 */ /* 0x000fe400020f0eff */
[-C--:B------:R-:W-:Y:S01]  /*44f0*/  LEA R34, P3, R37, R12.reuse, 0x1 ;  /* 0x0000000c25227211 */ /* 0x080fe200078608ff */
[----:B------:R-:W-:Y:S01]  /*4500*/  FFMA.FTZ R42, R42, 1.4426950216293334961, R45 ;  /* 0x3fb8aa3b2a2a7823 */ /* 0x000fe2000001002d */
[----:B---3--:R-:W-:-:S02]  /*4510*/  LEA R36, P4, R38, R12, 0x1 ;  /* 0x0000000c26247211 */ /* 0x008fc400078808ff */
[----:B------:R-:W-:Y:S01]  /*4520*/  LEA R41, R46, R38, 0x1 ;  /* 0x000000262e297211 */ /* 0x000fe200078e08ff */
[----:B------:R-:W-:Y:S01]  /*4530*/  FADD R17, R17, R42 ;  /* 0x0000002a11117221 */ /* 0x000fe20000000000 */
[-C--:B------:R-:W-:Y:S02]  /*4540*/  LEA.HI.X.SX32 R35, R37, R13.reuse, 0x1, P3 ;  /* 0x0000000d25237211 */ /* 0x080fe400018f0eff */
[----:B------:R-:W-:Y:S02]  /*4550*/  LEA.HI.X.SX32 R37, R38, R13, 0x1, P4 ;  /* 0x0000000d26257211 */ /* 0x000fe400020f0eff */
[----:B------:R-:W-:Y:S02]  /*4560*/  LEA R38, P3, R41, R12, 0x1 ;  /* 0x0000000c29267211 */ /* 0x000fe400078608ff */
[----:B------:R-:W-:Y:S02]  /*4570*/  @P2 MOV R45, 0x7f800000 ;  /* 0x7f800000002d2802 */ /* 0x000fe40000000f00 */
[----:B------:R-:W-:-:S02]  /*4580*/  LEA R44, R46, R41, 0x1 ;  /* 0x000000292e2c7211 */ /* 0x000fc400078e08ff */
[----:B------:R-:W-:Y:S01]  /*4590*/  LEA.HI.X.SX32 R39, R41, R13, 0x1, P3 ;  /* 0x0000000d29277211 */ /* 0x000fe200018f0eff */
[C---:B------:R-:W-:Y:S01]  /*45a0*/  @P2 FFMA.FTZ R16, R2.reuse, R45, +INF ;  /* 0x7f80000002102423 */ /* 0x040fe2000001002d */
[----:B------:R-:W-:Y:S02]  /*45b0*/  FSETP.NEU.AND P3, PT, R2, RZ, PT ;  /* 0x000000ff0200720b */ /* 0x000fe40003f6d000 */
[----:B-1----:R-:W-:Y:S02]  /*45c0*/  PRMT R2, R48, 0x7632, R2 ;  /* 0x0000763230027816 */ /* 0x002fe40000000002 */
[----:B------:R-:W-:Y:S02]  /*45d0*/  LEA R46, R46, R44, 0x1 ;  /* 0x0000002c2e2e7211 */ /* 0x000fe400078e08ff */
[-C--:B------:R-:W-:Y:S02]  /*45e0*/  LEA R40, P4, R44, R12.reuse, 0x1 ;  /* 0x0000000c2c287211 */ /* 0x080fe400078808ff */
[----:B------:R-:W-:Y:S01]  /*45f0*/  LEA R12, P5, R46, R12, 0x1 ;  /* 0x0000000c2e0c7211 */ /* 0x000fe200078a08ff */
[----:B----4-:R0:W-:Y:S01]  /*4600*/  STG.E.U16 [R10.64], R28 ;  /* 0x0000001c0a007986 */ /* 0x0101e2000c101504 */
[----:B------:R-:W-:-:S02]  /*4610*/  LEA.HI.X.SX32 R41, R44, R13, 0x1, P4 ;  /* 0x0000000d2c297211 */ /* 0x000fc400020f0eff */
[----:B------:R-:W-:Y:S01]  /*4620*/  LEA.HI.X.SX32 R13, R46, R13, 0x1, P5 ;  /* 0x0000000d2e0d7211 */ /* 0x000fe200028f0eff */
[----:B------:R1:W-:Y:S01]  /*4630*/  STG.E.U16 [R8.64], R48 ;  /* 0x0000003008007986 */ /* 0x0003e2000c101504 */
[----:B------:R-:W-:Y:S02]  /*4640*/  @P1 MOV R44, 0x7f800000 ;  /* 0x7f800000002c1802 */ /* 0x000fe40000000f00 */
[C---:B------:R-:W-:Y:S01]  /*4650*/  FSETP.NEU.AND P2, PT, R3.reuse, RZ, PT ;  /* 0x000000ff0300720b */ /* 0x040fe20003f4d000 */
[----:B------:R2:W-:Y:S02]  /*4660*/  STG.E.U16 [R4.64], R50 ;  /* 0x0000003204007986 */ /* 0x0005e4000c101504 */
[----:B------:R-:W-:Y:S01]  /*4670*/  @P1 FFMA.FTZ R17, R3, R44, +INF ;  /* 0x7f80000003111423 */ /* 0x000fe2000001002c */
[----:B------:R-:W-:Y:S01]  /*4680*/  FSEL R3, R16, -INF , P3 ;  /* 0xff80000010037808 */ /* 0x000fe20001800000 */
[----:B------:R-:W-:Y:S01]  /*4690*/  STG.E.U16 [R14.64], R52 ;  /* 0x000000340e007986 */ /* 0x000fe2000c101504 */
[----:B0-----:R-:W-:-:S02]  /*46a0*/  PRMT R11, R50, 0x7632, R11 ;  /* 0x00007632320b7816 */ /* 0x001fc4000000000b */
[----:B-1----:R-:W-:Y:S01]  /*46b0*/  PRMT R9, R28, 0x7632, R9 ;  /* 0x000076321c097816 */ /* 0x002fe20000000009 */
[----:B------:R-:W-:Y:S01]  /*46c0*/  FFMA R6, R3, 0.69314718246459960938, R6 ;  /* 0x3f31721803067823 */ /* 0x000fe20000000006 */
[----:B------:R-:W-:Y:S02]  /*46d0*/  PRMT R8, R29, 0x7632, R8 ;  /* 0x000076321d087816 */ /* 0x000fe40000000008 */
[----:B--2---:R-:W-:Y:S01]  /*46e0*/  PRMT R5, R52, 0x7632, R5 ;  /* 0x0000763234057816 */ /* 0x004fe20000000005 */
[----:B------:R0:W-:Y:S01]  /*46f0*/  STG.E.U16 [R18.64], R9 ;  /* 0x0000000912007986 */ /* 0x0001e2000c101504 */
[----:B------:R-:W-:-:S03]  /*4700*/  PRMT R4, R51, 0x7632, R4 ;  /* 0x0000763233047816 */ /* 0x000fc60000000004 */
[----:B------:R1:W-:Y:S04]  /*4710*/  STG.E.U16 [R20.64], R2 ;  /* 0x0000000214007986 */ /* 0x0003e8000c101504 */
[----:B------:R2:W-:Y:S04]  /*4720*/  STG.E.U16 [R22.64], R11 ;  /* 0x0000000b16007986 */ /* 0x0005e8000c101504 */
[----:B------:R2:W-:Y:S01]  /*4730*/  STG.E.U16 [R24.64], R5 ;  /* 0x0000000518007986 */ /* 0x0005e2000c101504 */
[----:B0-----:R-:W-:Y:S02]  /*4740*/  PRMT R19, R49, 0x7632, R19 ;  /* 0x0000763231137816 */ /* 0x001fe40000000013 */
[----:B------:R-:W-:Y:S01]  /*4750*/  PRMT R9, R53, 0x7632, R9 ;  /* 0x0000763235097816 */ /* 0x000fe20000000009 */
[----:B------:R2:W-:Y:S01]  /*4760*/  STG.E.U16 [R26.64], R29 ;  /* 0x0000001d1a007986 */ /* 0x0005e2000c101504 */
[----:B-1----:R-:W-:-:S03]  /*4770*/  FSEL R2, R17, -INF , P2 ;  /* 0xff80000011027808 */ /* 0x002fc60001000000 */
[----:B------:R2:W-:Y:S02]  /*4780*/  STG.E.U16 [R30.64], R49 ;  /* 0x000000311e007986 */ /* 0x0005e4000c101504 */
[----:B------:R-:W-:Y:S01]  /*4790*/  FFMA R7, R2, 0.69314718246459960938, R7 ;  /* 0x3f31721802077823 */ /* 0x000fe20000000007 */
[----:B------:R-:W-:Y:S01]  /*47a0*/  LOP3.LUT R2, R54, 0x3f8, RZ, 0xc0, !PT ;  /* 0x000003f836027812 */ /* 0x000fe200078ec0ff */
[----:B------:R2:W-:Y:S04]  /*47b0*/  STG.E.U16 [R32.64], R51 ;  /* 0x0000003320007986 */ /* 0x0005e8000c101504 */
[----:B------:R2:W-:Y:S04]  /*47c0*/  STG.E.U16 [R34.64], R53 ;  /* 0x0000003522007986 */ /* 0x0005e8000c101504 */
[----:B------:R2:W-:Y:S04]  /*47d0*/  STG.E.U16 [R36.64], R8 ;  /* 0x0000000824007986 */ /* 0x0005e8000c101504 */
[----:B------:R2:W-:Y:S04]  /*47e0*/  STG.E.U16 [R38.64], R19 ;  /* 0x0000001326007986 */ /* 0x0005e8000c101504 */
[----:B------:R2:W-:Y:S04]  /*47f0*/  STG.E.U16 [R40.64], R4 ;  /* 0x0000000428007986 */ /* 0x0005e8000c101504 */
[----:B------:R2:W-:Y:S04]  /*4800*/  STG.E.U16 [R12.64], R9 ;  /* 0x000000090c007986 */ /* 0x0005e8000c101504 */
[----:B------:R-:W-:Y:S06]  /*4810*/  BAR.SYNC.DEFER_BLOCKING 0x0 ;  /* 0x0000000000007b1d */ /* 0x000fec0000010000 */
[----:B------:R2:W-:Y:S04]  /*4820*/  STS.64 [R2], R6 ;  /* 0x0000000602007388 */ /* 0x0005e80000000a00 */
[----:B------:R-:W-:Y:S06]  /*4830*/  BAR.SYNC.DEFER_BLOCKING 0x0 ;  /* 0x0000000000007b1d */ /* 0x000fec0000010000 */
[----:B------:R-:W-:Y:S05]  /*4840*/  @P0 EXIT ;  /* 0x000000000000094d */ /* 0x000fea0003800000 */
[----:B--2---:R-:W0:Y:S01]  /*4850*/  LDS R7, [R0] ;  /* 0x0000000000077984 */ /* 0x004e220000000800 */
[----:B------:R-:W-:Y:S01]  /*4860*/  IMAD R2, R55, c[0x0][0x1cc], RZ ;  /* 0x0000730037027a24 */ /* 0x000fe200078e02ff */
[C---:B------:R-:W-:Y:S01]  /*4870*/  SHF.L.U32 R6, R47.reuse, 0x2, RZ ;  /* 0x000000022f067819 */ /* 0x040fe200000006ff */
[----:B------:R-:W-:-:S03]  /*4880*/  IMAD.HI R5, R47, 0x4, RZ ;  /* 0x000000042f057827 */ /* 0x000fc600078e02ff */
[C---:B------:R-:W-:Y:S01]  /*4890*/  SHF.L.U32 R3, R2.reuse, 0x2, RZ ;  /* 0x0000000202037819 */ /* 0x040fe200000006ff */
[----:B------:R-:W-:-:S03]  /*48a0*/  IMAD.HI R4, R2, 0x4, RZ ;  /* 0x0000000402047827 */ /* 0x000fc600078e02ff */
[----:B------:R-:W-:-:S04]  /*48b0*/  IADD3 R2, P0, P1, R6, c[0x0][0x180], R3 ;  /* 0x0000600006027a10 */ /* 0x000fc8000791e003 */
[----:B------:R-:W-:-:S05]  /*48c0*/  IADD3.X R3, R5, c[0x0][0x184], R4, P0, P1 ;  /* 0x0000610005037a10 */ /* 0x000fca00007e2404 */
[----:B0-----:R-:W-:Y:S01]  /*48d0*/  STG.E [R2.64], R7 ;  /* 0x0000000702007986 */ /* 0x001fe2000c101904 */
[----:B------:R-:W-:Y:S05]  /*48e0*/  EXIT ;  /* 0x000000000000794d */ /* 0x000fea0003800000 */
.L_x_2:
[----:B------:R-:W-:-:S00]  /*48f0*/  BRA `(.L_x_2) ;  /* 0xfffffff000007947 */ /* 0x000fc0000383ffff */
[----:B------:R-:W-:-:S00]  /*4900*/  NOP ;  /* 0x0000000000007918 */ /* 0x000fc00000000000 */
[----:B------:R-:W-:-:S00]  /*4910*/  NOP ;  /* 0x0000000000007918 */ /* 0x000fc00000000000 */
[----:B------:R-:W-:-:S00]  /*4920*/  NOP ;  /* 0x0000000000007918 */ /* 0x000fc00000000000 */
[----:B------:R-:W-:-:S00]  /*4930*/  NOP ;  /* 0x0000000000007918 */ /* 0x000fc00000000000 */
[----:B------:R-:W-:-:S00]  /*4940*/  NOP ;  /* 0x0000000000007918 */ /* 0x000fc00000000000 */
[----:B------:R-:W-:-:S00]  /*4950*/  NOP ;  /* 0x0000000000007918 */ /* 0x000fc00000000000 */
[----:B------:R-:W-:-:S00]  /*4960*/  NOP ;  /* 0x0000000000007918 */ /* 0x000fc00000000000 */
[----:B------:R-:W-:-:S00]  /*4970*/  NOP ;  /* 0x0000000000007918 */ /* 0x000fc00000000000 */
.L_x_3:


//--------------------- .nv.global.init           --------------------------
	.section	.nv.global.init,"aw",@progbits
.nv.global.init:
	.type		_$_str,@object
	.size		_$_str,(.L_0 - _$_str)
_$_str:
        /*0000*/ 	.byte	0x5f, 0x5f, 0x43, 0x55, 0x44, 0x41, 0x5f, 0x46, 0x54, 0x5a, 0x00
.L_0:


//--------------------- .nv.shared.attn_fwd       --------------------------
	.section	.nv.shared.attn_fwd,"aw",@nobits
	.sectionflags	@""
	.align	16
